//
// Generated by NVIDIA NVVM Compiler
//
// Compiler Build ID: CL-36424714
// Cuda compilation tools, release 13.0, V13.0.88
// Based on NVVM 20.0.0
//

.version 9.0
.target sm_100
.address_size 64

	// .globl	_Z27sgemm_blocktiling_2d_kernelILi64ELi64ELi8ELi8ELi8EEvPfS0_S0_iii
.extern .func __assertfail
(
	.param .b64 __assertfail_param_0,
	.param .b64 __assertfail_param_1,
	.param .b32 __assertfail_param_2,
	.param .b64 __assertfail_param_3,
	.param .b64 __assertfail_param_4
)
;
.global .align 1 .b8 __unnamed_1[143] = {118, 111, 105, 100, 32, 115, 103, 101, 109, 109, 95, 98, 108, 111, 99, 107, 116, 105, 108, 105, 110, 103, 95, 50, 100, 95, 107, 101, 114, 110, 101, 108, 40, 102, 108, 111, 97, 116, 32, 42, 44, 32, 102, 108, 111, 97, 116, 32, 42, 44, 32, 102, 108, 111, 97, 116, 32, 42, 44, 32, 105, 110, 116, 44, 32, 105, 110, 116, 44, 32, 105, 110, 116, 41, 32, 91, 119, 105, 116, 104, 32, 105, 110, 116, 32, 66, 77, 32, 61, 32, 54, 52, 59, 32, 105, 110, 116, 32, 66, 78, 32, 61, 32, 54, 52, 59, 32, 105, 110, 116, 32, 66, 75, 32, 61, 32, 56, 59, 32, 105, 110, 116, 32, 84, 77, 32, 61, 32, 56, 59, 32, 105, 110, 116, 32, 84, 78, 32, 61, 32, 56, 93};
// _ZZ27sgemm_blocktiling_2d_kernelILi64ELi64ELi8ELi8ELi8EEvPfS0_S0_iiiE6smem_a has been demoted
// _ZZ27sgemm_blocktiling_2d_kernelILi64ELi64ELi8ELi8ELi8EEvPfS0_S0_iiiE6smem_b has been demoted
.global .align 1 .b8 $str[28] = {110, 117, 109, 95, 112, 101, 114, 95, 98, 108, 111, 99, 107, 32, 61, 61, 32, 98, 108, 111, 99, 107, 68, 105, 109, 46, 120};
.global .align 1 .b8 $str$1[27] = {47, 116, 109, 112, 47, 115, 97, 115, 115, 95, 99, 117, 95, 116, 114, 98, 121, 116, 107, 107, 95, 47, 107, 46, 99, 117};

.visible .entry _Z27sgemm_blocktiling_2d_kernelILi64ELi64ELi8ELi8ELi8EEvPfS0_S0_iii(
	.param .u64 .ptr .align 1 _Z27sgemm_blocktiling_2d_kernelILi64ELi64ELi8ELi8ELi8EEvPfS0_S0_iii_param_0,
	.param .u64 .ptr .align 1 _Z27sgemm_blocktiling_2d_kernelILi64ELi64ELi8ELi8ELi8EEvPfS0_S0_iii_param_1,
	.param .u64 .ptr .align 1 _Z27sgemm_blocktiling_2d_kernelILi64ELi64ELi8ELi8ELi8EEvPfS0_S0_iii_param_2,
	.param .u32 _Z27sgemm_blocktiling_2d_kernelILi64ELi64ELi8ELi8ELi8EEvPfS0_S0_iii_param_3,
	.param .u32 _Z27sgemm_blocktiling_2d_kernelILi64ELi64ELi8ELi8ELi8EEvPfS0_S0_iii_param_4,
	.param .u32 _Z27sgemm_blocktiling_2d_kernelILi64ELi64ELi8ELi8ELi8EEvPfS0_S0_iii_param_5
)
.maxntid 64
.minnctapersm 1
{
	.reg .pred 	%p<5>;
	.reg .b32 	%r<59>;
	.reg .b32 	%f<483>;
	.reg .b64 	%rd<83>;
	// demoted variable
	.shared .align 4 .b8 _ZZ27sgemm_blocktiling_2d_kernelILi64ELi64ELi8ELi8ELi8EEvPfS0_S0_iiiE6smem_a[2048];
	// demoted variable
	.shared .align 4 .b8 _ZZ27sgemm_blocktiling_2d_kernelILi64ELi64ELi8ELi8ELi8EEvPfS0_S0_iiiE6smem_b[2048];
	ld.param.u64 	%rd7, [_Z27sgemm_blocktiling_2d_kernelILi64ELi64ELi8ELi8ELi8EEvPfS0_S0_iii_param_0];
	ld.param.u64 	%rd8, [_Z27sgemm_blocktiling_2d_kernelILi64ELi64ELi8ELi8ELi8EEvPfS0_S0_iii_param_1];
	ld.param.u64 	%rd9, [_Z27sgemm_blocktiling_2d_kernelILi64ELi64ELi8ELi8ELi8EEvPfS0_S0_iii_param_2];
	ld.param.u32 	%r24, [_Z27sgemm_blocktiling_2d_kernelILi64ELi64ELi8ELi8ELi8EEvPfS0_S0_iii_param_4];
	ld.param.u32 	%r25, [_Z27sgemm_blocktiling_2d_kernelILi64ELi64ELi8ELi8ELi8EEvPfS0_S0_iii_param_5];
	mov.u32 	%r1, %tid.x;
	and.b32  	%r2, %r1, 56;
	and.b32  	%r3, %r1, 7;
	mov.u32 	%r26, %ntid.x;
	setp.eq.s32 	%p1, %r26, 64;
	@%p1 bra 	$L__BB0_2;
	mov.u64 	%rd10, $str;
	cvta.global.u64 	%rd11, %rd10;
	mov.u64 	%rd12, $str$1;
	cvta.global.u64 	%rd13, %rd12;
	mov.u64 	%rd14, __unnamed_1;
	cvta.global.u64 	%rd15, %rd14;
	{ // callseq 0, 0
	.param .b64 param0;
	st.param.b64 	[param0], %rd11;
	.param .b64 param1;
	st.param.b64 	[param1], %rd13;
	.param .b32 param2;
	st.param.b32 	[param2], 57;
	.param .b64 param3;
	st.param.b64 	[param3], %rd15;
	.param .b64 param4;
	st.param.b64 	[param4], 1;
	call.uni 
	__assertfail, 
	(
	param0, 
	param1, 
	param2, 
	param3, 
	param4
	);
	} // callseq 0
$L__BB0_2:
	mov.u32 	%r27, %ctaid.y;
	shl.b32 	%r28, %r27, 6;
	mul.lo.s32 	%r29, %r25, %r28;
	cvta.to.global.u64 	%rd16, %rd7;
	mul.wide.s32 	%rd17, %r29, 4;
	add.s64 	%rd81, %rd16, %rd17;
	mov.u32 	%r30, %ctaid.x;
	shl.b32 	%r31, %r30, 6;
	cvta.to.global.u64 	%rd18, %rd8;
	mul.wide.u32 	%rd19, %r31, 4;
	add.s64 	%rd82, %rd18, %rd19;
	mad.lo.s32 	%r4, %r24, %r28, %r31;
	setp.lt.s32 	%p2, %r25, 1;
	mov.f32 	%f419, 0f00000000;
	mov.f32 	%f420, %f419;
	mov.f32 	%f421, %f419;
	mov.f32 	%f422, %f419;
	mov.f32 	%f423, %f419;
	mov.f32 	%f424, %f419;
	mov.f32 	%f425, %f419;
	mov.f32 	%f426, %f419;
	mov.f32 	%f427, %f419;
	mov.f32 	%f428, %f419;
	mov.f32 	%f429, %f419;
	mov.f32 	%f430, %f419;
	mov.f32 	%f431, %f419;
	mov.f32 	%f432, %f419;
	mov.f32 	%f433, %f419;
	mov.f32 	%f434, %f419;
	mov.f32 	%f435, %f419;
	mov.f32 	%f436, %f419;
	mov.f32 	%f437, %f419;
	mov.f32 	%f438, %f419;
	mov.f32 	%f439, %f419;
	mov.f32 	%f440, %f419;
	mov.f32 	%f441, %f419;
	mov.f32 	%f442, %f419;
	mov.f32 	%f443, %f419;
	mov.f32 	%f444, %f419;
	mov.f32 	%f445, %f419;
	mov.f32 	%f446, %f419;
	mov.f32 	%f447, %f419;
	mov.f32 	%f448, %f419;
	mov.f32 	%f449, %f419;
	mov.f32 	%f450, %f419;
	mov.f32 	%f451, %f419;
	mov.f32 	%f452, %f419;
	mov.f32 	%f453, %f419;
	mov.f32 	%f454, %f419;
	mov.f32 	%f455, %f419;
	mov.f32 	%f456, %f419;
	mov.f32 	%f457, %f419;
	mov.f32 	%f458, %f419;
	mov.f32 	%f459, %f419;
	mov.f32 	%f460, %f419;
	mov.f32 	%f461, %f419;
	mov.f32 	%f462, %f419;
	mov.f32 	%f463, %f419;
	mov.f32 	%f464, %f419;
	mov.f32 	%f465, %f419;
	mov.f32 	%f466, %f419;
	mov.f32 	%f467, %f419;
	mov.f32 	%f468, %f419;
	mov.f32 	%f469, %f419;
	mov.f32 	%f470, %f419;
	mov.f32 	%f471, %f419;
	mov.f32 	%f472, %f419;
	mov.f32 	%f473, %f419;
	mov.f32 	%f474, %f419;
	mov.f32 	%f475, %f419;
	mov.f32 	%f476, %f419;
	mov.f32 	%f477, %f419;
	mov.f32 	%f478, %f419;
	mov.f32 	%f479, %f419;
	mov.f32 	%f480, %f419;
	mov.f32 	%f481, %f419;
	mov.f32 	%f482, %f419;
	@%p2 bra 	$L__BB0_7;
	shr.u32 	%r33, %r1, 3;
	shl.b32 	%r5, %r24, 3;
	mad.lo.s32 	%r6, %r33, %r25, %r3;
	add.s32 	%r34, %r2, %r3;
	shl.b32 	%r35, %r34, 2;
	mov.u32 	%r36, _ZZ27sgemm_blocktiling_2d_kernelILi64ELi64ELi8ELi8ELi8EEvPfS0_S0_iiiE6smem_a;
	add.s32 	%r7, %r36, %r35;
	shl.b32 	%r37, %r25, 3;
	add.s32 	%r8, %r6, %r37;
	shl.b32 	%r38, %r25, 4;
	add.s32 	%r9, %r6, %r38;
	add.s32 	%r10, %r9, %r37;
	shl.b32 	%r39, %r25, 5;
	add.s32 	%r11, %r6, %r39;
	add.s32 	%r12, %r11, %r37;
	add.s32 	%r13, %r11, %r38;
	add.s32 	%r14, %r13, %r37;
	shl.b32 	%r40, %r1, 2;
	mov.u32 	%r41, _ZZ27sgemm_blocktiling_2d_kernelILi64ELi64ELi8ELi8ELi8EEvPfS0_S0_iiiE6smem_b;
	add.s32 	%r15, %r41, %r40;
	shl.b32 	%r42, %r3, 5;
	add.s32 	%r16, %r41, %r42;
	shl.b32 	%r43, %r33, 8;
	add.s32 	%r44, %r43, %r36;
	add.s32 	%r17, %r44, 128;
	mov.b32 	%r56, 0;
	mov.f32 	%f419, 0f00000000;
	mul.wide.u32 	%rd20, %r6, 4;
	mul.wide.u32 	%rd22, %r8, 4;
	mul.wide.u32 	%rd24, %r9, 4;
	mul.wide.u32 	%rd26, %r10, 4;
$L__BB0_4:
	add.s64 	%rd21, %rd81, %rd20;
	ld.global.f32 	%f259, [%rd21];
	st.shared.f32 	[%r7], %f259;
	add.s64 	%rd23, %rd81, %rd22;
	ld.global.f32 	%f260, [%rd23];
	st.shared.f32 	[%r7+256], %f260;
	add.s64 	%rd25, %rd81, %rd24;
	ld.global.f32 	%f261, [%rd25];
	st.shared.f32 	[%r7+512], %f261;
	add.s64 	%rd27, %rd81, %rd26;
	ld.global.f32 	%f262, [%rd27];
	st.shared.f32 	[%r7+768], %f262;
	mul.wide.u32 	%rd28, %r11, 4;
	add.s64 	%rd29, %rd81, %rd28;
	ld.global.f32 	%f263, [%rd29];
	st.shared.f32 	[%r7+1024], %f263;
	mul.wide.u32 	%rd30, %r12, 4;
	add.s64 	%rd31, %rd81, %rd30;
	ld.global.f32 	%f264, [%rd31];
	st.shared.f32 	[%r7+1280], %f264;
	mul.wide.u32 	%rd32, %r13, 4;
	add.s64 	%rd33, %rd81, %rd32;
	ld.global.f32 	%f265, [%rd33];
	st.shared.f32 	[%r7+1536], %f265;
	mul.wide.u32 	%rd34, %r14, 4;
	add.s64 	%rd35, %rd81, %rd34;
	ld.global.f32 	%f266, [%rd35];
	st.shared.f32 	[%r7+1792], %f266;
	mul.wide.u32 	%rd36, %r1, 4;
	add.s64 	%rd37, %rd82, %rd36;
	ld.global.f32 	%f267, [%rd37];
	st.shared.f32 	[%r15], %f267;
	mul.wide.s32 	%rd38, %r24, 4;
	add.s64 	%rd39, %rd37, %rd38;
	ld.global.f32 	%f268, [%rd39];
	st.shared.f32 	[%r15+256], %f268;
	add.s64 	%rd40, %rd39, %rd38;
	ld.global.f32 	%f269, [%rd40];
	st.shared.f32 	[%r15+512], %f269;
	add.s64 	%rd41, %rd40, %rd38;
	ld.global.f32 	%f270, [%rd41];
	st.shared.f32 	[%r15+768], %f270;
	add.s64 	%rd42, %rd41, %rd38;
	ld.global.f32 	%f271, [%rd42];
	st.shared.f32 	[%r15+1024], %f271;
	add.s64 	%rd43, %rd42, %rd38;
	ld.global.f32 	%f272, [%rd43];
	st.shared.f32 	[%r15+1280], %f272;
	add.s64 	%rd44, %rd43, %rd38;
	ld.global.f32 	%f273, [%rd44];
	st.shared.f32 	[%r15+1536], %f273;
	add.s64 	%rd45, %rd44, %rd38;
	ld.global.f32 	%f274, [%rd45];
	st.shared.f32 	[%r15+1792], %f274;
	bar.sync 	0;
	mov.b32 	%r58, 16;
	mov.u32 	%r57, %r17;
$L__BB0_5:
	ld.shared.f32 	%f275, [%r57+-128];
	ld.shared.f32 	%f276, [%r57+-96];
	ld.shared.f32 	%f277, [%r57+-64];
	ld.shared.f32 	%f278, [%r57+-32];
	ld.shared.f32 	%f279, [%r57];
	ld.shared.f32 	%f280, [%r57+32];
	ld.shared.f32 	%f281, [%r57+64];
	ld.shared.f32 	%f282, [%r57+96];
	add.s32 	%r46, %r16, %r58;
	ld.shared.f32 	%f283, [%r46+-16];
	ld.shared.f32 	%f284, [%r46+-12];
	ld.shared.f32 	%f285, [%r46+-8];
	ld.shared.f32 	%f286, [%r46+-4];
	ld.shared.f32 	%f287, [%r46];
	ld.shared.f32 	%f288, [%r46+4];
	ld.shared.f32 	%f289, [%r46+8];
	ld.shared.f32 	%f290, [%r46+12];
	fma.rn.f32 	%f482, %f275, %f283, %f482;
	fma.rn.f32 	%f481, %f275, %f284, %f481;
	fma.rn.f32 	%f480, %f275, %f285, %f480;
	fma.rn.f32 	%f479, %f275, %f286, %f479;
	fma.rn.f32 	%f478, %f275, %f287, %f478;
	fma.rn.f32 	%f477, %f275, %f288, %f477;
	fma.rn.f32 	%f476, %f275, %f289, %f476;
	fma.rn.f32 	%f475, %f275, %f290, %f475;
	fma.rn.f32 	%f474, %f276, %f283, %f474;
	fma.rn.f32 	%f473, %f276, %f284, %f473;
	fma.rn.f32 	%f472, %f276, %f285, %f472;
	fma.rn.f32 	%f471, %f276, %f286, %f471;
	fma.rn.f32 	%f470, %f276, %f287, %f470;
	fma.rn.f32 	%f469, %f276, %f288, %f469;
	fma.rn.f32 	%f468, %f276, %f289, %f468;
	fma.rn.f32 	%f467, %f276, %f290, %f467;
	fma.rn.f32 	%f466, %f277, %f283, %f466;
	fma.rn.f32 	%f465, %f277, %f284, %f465;
	fma.rn.f32 	%f464, %f277, %f285, %f464;
	fma.rn.f32 	%f463, %f277, %f286, %f463;
	fma.rn.f32 	%f462, %f277, %f287, %f462;
	fma.rn.f32 	%f461, %f277, %f288, %f461;
	fma.rn.f32 	%f460, %f277, %f289, %f460;
	fma.rn.f32 	%f459, %f277, %f290, %f459;
	fma.rn.f32 	%f458, %f278, %f283, %f458;
	fma.rn.f32 	%f457, %f278, %f284, %f457;
	fma.rn.f32 	%f456, %f278, %f285, %f456;
	fma.rn.f32 	%f455, %f278, %f286, %f455;
	fma.rn.f32 	%f454, %f278, %f287, %f454;
	fma.rn.f32 	%f453, %f278, %f288, %f453;
	fma.rn.f32 	%f452, %f278, %f289, %f452;
	fma.rn.f32 	%f451, %f278, %f290, %f451;
	fma.rn.f32 	%f450, %f279, %f283, %f450;
	fma.rn.f32 	%f449, %f279, %f284, %f449;
	fma.rn.f32 	%f448, %f279, %f285, %f448;
	fma.rn.f32 	%f447, %f279, %f286, %f447;
	fma.rn.f32 	%f446, %f279, %f287, %f446;
	fma.rn.f32 	%f445, %f279, %f288, %f445;
	fma.rn.f32 	%f444, %f279, %f289, %f444;
	fma.rn.f32 	%f443, %f279, %f290, %f443;
	fma.rn.f32 	%f442, %f280, %f283, %f442;
	fma.rn.f32 	%f441, %f280, %f284, %f441;
	fma.rn.f32 	%f440, %f280, %f285, %f440;
	fma.rn.f32 	%f439, %f280, %f286, %f439;
	fma.rn.f32 	%f438, %f280, %f287, %f438;
	fma.rn.f32 	%f437, %f280, %f288, %f437;
	fma.rn.f32 	%f436, %f280, %f289, %f436;
	fma.rn.f32 	%f435, %f280, %f290, %f435;
	fma.rn.f32 	%f434, %f281, %f283, %f434;
	fma.rn.f32 	%f433, %f281, %f284, %f433;
	fma.rn.f32 	%f432, %f281, %f285, %f432;
	fma.rn.f32 	%f431, %f281, %f286, %f431;
	fma.rn.f32 	%f430, %f281, %f287, %f430;
	fma.rn.f32 	%f429, %f281, %f288, %f429;
	fma.rn.f32 	%f428, %f281, %f289, %f428;
	fma.rn.f32 	%f427, %f281, %f290, %f427;
	fma.rn.f32 	%f426, %f282, %f283, %f426;
	fma.rn.f32 	%f425, %f282, %f284, %f425;
	fma.rn.f32 	%f424, %f282, %f285, %f424;
	fma.rn.f32 	%f423, %f282, %f286, %f423;
	fma.rn.f32 	%f422, %f282, %f287, %f422;
	fma.rn.f32 	%f421, %f282, %f288, %f421;
	fma.rn.f32 	%f420, %f282, %f289, %f420;
	fma.rn.f32 	%f419, %f282, %f290, %f419;
	add.s32 	%r58, %r58, 256;
	add.s32 	%r57, %r57, 4;
	setp.ne.s32 	%p3, %r58, 2064;
	@%p3 bra 	$L__BB0_5;
	bar.sync 	0;
	add.s32 	%r56, %r56, 8;
	setp.lt.s32 	%p4, %r56, %r25;
	mul.wide.s32 	%rd46, %r5, 4;
	add.s64 	%rd82, %rd82, %rd46;
	add.s64 	%rd81, %rd81, 32;
	@%p4 bra 	$L__BB0_4;
$L__BB0_7:
	cvt.s64.s32 	%rd47, %r4;
	cvta.to.global.u64 	%rd48, %rd9;
	shl.b32 	%r47, %r3, 3;
	mad.lo.s32 	%r48, %r2, %r24, %r47;
	cvt.s64.s32 	%rd49, %r48;
	add.s64 	%rd50, %rd49, %rd47;
	shl.b64 	%rd51, %rd50, 2;
	add.s64 	%rd52, %rd48, %rd51;
	st.global.f32 	[%rd52], %f482;
	st.global.f32 	[%rd52+4], %f481;
	st.global.f32 	[%rd52+8], %f480;
	st.global.f32 	[%rd52+12], %f479;
	st.global.f32 	[%rd52+16], %f478;
	st.global.f32 	[%rd52+20], %f477;
	st.global.f32 	[%rd52+24], %f476;
	st.global.f32 	[%rd52+28], %f475;
	add.s32 	%r49, %r48, %r24;
	cvt.s64.s32 	%rd53, %r49;
	add.s64 	%rd54, %rd53, %rd47;
	shl.b64 	%rd55, %rd54, 2;
	add.s64 	%rd56, %rd48, %rd55;
	st.global.f32 	[%rd56], %f474;
	st.global.f32 	[%rd56+4], %f473;
	st.global.f32 	[%rd56+8], %f472;
	st.global.f32 	[%rd56+12], %f471;
	st.global.f32 	[%rd56+16], %f470;
	st.global.f32 	[%rd56+20], %f469;
	st.global.f32 	[%rd56+24], %f468;
	st.global.f32 	[%rd56+28], %f467;
	add.s32 	%r50, %r49, %r24;
	cvt.s64.s32 	%rd57, %r50;
	add.s64 	%rd58, %rd57, %rd47;
	shl.b64 	%rd59, %rd58, 2;
	add.s64 	%rd60, %rd48, %rd59;
	st.global.f32 	[%rd60], %f466;
	st.global.f32 	[%rd60+4], %f465;
	st.global.f32 	[%rd60+8], %f464;
	st.global.f32 	[%rd60+12], %f463;
	st.global.f32 	[%rd60+16], %f462;
	st.global.f32 	[%rd60+20], %f461;
	st.global.f32 	[%rd60+24], %f460;
	st.global.f32 	[%rd60+28], %f459;
	add.s32 	%r51, %r50, %r24;
	cvt.s64.s32 	%rd61, %r51;
	add.s64 	%rd62, %rd61, %rd47;
	shl.b64 	%rd63, %rd62, 2;
	add.s64 	%rd64, %rd48, %rd63;
	st.global.f32 	[%rd64], %f458;
	st.global.f32 	[%rd64+4], %f457;
	st.global.f32 	[%rd64+8], %f456;
	st.global.f32 	[%rd64+12], %f455;
	st.global.f32 	[%rd64+16], %f454;
	st.global.f32 	[%rd64+20], %f453;
	st.global.f32 	[%rd64+24], %f452;
	st.global.f32 	[%rd64+28], %f451;
	add.s32 	%r52, %r51, %r24;
	cvt.s64.s32 	%rd65, %r52;
	add.s64 	%rd66, %rd65, %rd47;
	shl.b64 	%rd67, %rd66, 2;
	add.s64 	%rd68, %rd48, %rd67;
	st.global.f32 	[%rd68], %f450;
	st.global.f32 	[%rd68+4], %f449;
	st.global.f32 	[%rd68+8], %f448;
	st.global.f32 	[%rd68+12], %f447;
	st.global.f32 	[%rd68+16], %f446;
	st.global.f32 	[%rd68+20], %f445;
	st.global.f32 	[%rd68+24], %f444;
	st.global.f32 	[%rd68+28], %f443;
	add.s32 	%r53, %r52, %r24;
	cvt.s64.s32 	%rd69, %r53;
	add.s64 	%rd70, %rd69, %rd47;
	shl.b64 	%rd71, %rd70, 2;
	add.s64 	%rd72, %rd48, %rd71;
	st.global.f32 	[%rd72], %f442;
	st.global.f32 	[%rd72+4], %f441;
	st.global.f32 	[%rd72+8], %f440;
	st.global.f32 	[%rd72+12], %f439;
	st.global.f32 	[%rd72+16], %f438;
	st.global.f32 	[%rd72+20], %f437;
	st.global.f32 	[%rd72+24], %f436;
	st.global.f32 	[%rd72+28], %f435;
	add.s32 	%r54, %r53, %r24;
	cvt.s64.s32 	%rd73, %r54;
	add.s64 	%rd74, %rd73, %rd47;
	shl.b64 	%rd75, %rd74, 2;
	add.s64 	%rd76, %rd48, %rd75;
	st.global.f32 	[%rd76], %f434;
	st.global.f32 	[%rd76+4], %f433;
	st.global.f32 	[%rd76+8], %f432;
	st.global.f32 	[%rd76+12], %f431;
	st.global.f32 	[%rd76+16], %f430;
	st.global.f32 	[%rd76+20], %f429;
	st.global.f32 	[%rd76+24], %f428;
	st.global.f32 	[%rd76+28], %f427;
	add.s32 	%r55, %r54, %r24;
	cvt.s64.s32 	%rd77, %r55;
	add.s64 	%rd78, %rd77, %rd47;
	shl.b64 	%rd79, %rd78, 2;
	add.s64 	%rd80, %rd48, %rd79;
	st.global.f32 	[%rd80], %f426;
	st.global.f32 	[%rd80+4], %f425;
	st.global.f32 	[%rd80+8], %f424;
	st.global.f32 	[%rd80+12], %f423;
	st.global.f32 	[%rd80+16], %f422;
	st.global.f32 	[%rd80+20], %f421;
	st.global.f32 	[%rd80+24], %f420;
	st.global.f32 	[%rd80+28], %f419;
	ret;

}


// ===== COMPILED SASS (sm_100) =====

	.target	sm_100

	.elftype	@"ET_EXEC"


//--------------------- .note.nv.tkinfo           --------------------------
	.section	.note.nv.tkinfo,"",@"SHT_NOTE"
	.sectionflags	@"SHF_NOTE_NV_TKINFO"
	.tkinfo
        /*0018*/ 	.word	0x00000002
        /*0030*/ 	.string	""
        /*0030*/ 	.string	"ptxas"
        /*0030*/ 	.string	"Cuda compilation tools, release 13.0, V13.0.88"
        /*0030*/ 	.string	"Build cuda_13.0.r13.0/compiler.36424714_0"
        /*0030*/ 	.string	"-arch sm_100 -m 64 "



//--------------------- .note.nv.cuinfo           --------------------------
	.section	.note.nv.cuinfo,"",@"SHT_NOTE"
	.sectionflags	@"SHF_NOTE_NV_CUINFO"
        /*0018*/ 	.short	0x0002
        /*001a*/ 	.short	0x0064
        /*001c*/ 	.short	0x0082
	.zero		2


//--------------------- .nv.info                  --------------------------
	.section	.nv.info,"",@"SHT_CUDA_INFO"
	.align	4


	//----- nvinfo : EIATTR_REGCOUNT
	.align		4
        /*0000*/ 	.byte	0x04, 0x2f
        /*0002*/ 	.short	(.L_4 - .L_3)
	.align		4
.L_3:
        /*0004*/ 	.word	index@(_Z27sgemm_blocktiling_2d_kernelILi64ELi64ELi8ELi8ELi8EEvPfS0_S0_iii)
        /*0008*/ 	.word	0x0000007e


	//----- nvinfo : EIATTR_FRAME_SIZE
	.align		4
.L_4:
        /*000c*/ 	.byte	0x04, 0x11
        /*000e*/ 	.short	(.L_6 - .L_5)
	.align		4
.L_5:
        /*0010*/ 	.word	index@(_Z27sgemm_blocktiling_2d_kernelILi64ELi64ELi8ELi8ELi8EEvPfS0_S0_iii)
        /*0014*/ 	.word	0x00000000


	//----- nvinfo : EIATTR_MIN_STACK_SIZE
	.align		4
.L_6:
        /*0018*/ 	.byte	0x04, 0x12
        /*001a*/ 	.short	(.L_8 - .L_7)
	.align		4
.L_7:
        /*001c*/ 	.word	index@(_Z27sgemm_blocktiling_2d_kernelILi64ELi64ELi8ELi8ELi8EEvPfS0_S0_iii)
        /*0020*/ 	.word	0x00000000
.L_8:


//--------------------- .nv.compat                --------------------------
	.section	.nv.compat,"",@"SHT_CUDA_COMPAT_INFO"
	.align	4
        /*0000*/ 	.byte	0x02, 0x09, 0x00, 0x00, 0x02, 0x02, 0x01, 0x00, 0x02, 0x05, 0x05, 0x00, 0x03, 0x07, 0x01, 0x01
        /*0010*/ 	.byte	0x02, 0x03, 0x00, 0x00, 0x02, 0x06, 0x01, 0x00, 0x04, 0x0b, 0x08, 0x00, 0x09, 0x00, 0x00, 0x00
        /*0020*/ 	.byte	0x00, 0x00, 0x00, 0x00


//--------------------- .nv.info._Z27sgemm_blocktiling_2d_kernelILi64ELi64ELi8ELi8ELi8EEvPfS0_S0_iii --------------------------
	.section	.nv.info._Z27sgemm_blocktiling_2d_kernelILi64ELi64ELi8ELi8ELi8EEvPfS0_S0_iii,"",@"SHT_CUDA_INFO"
	.sectionflags	@""
	.align	4


	//----- nvinfo : EIATTR_CUDA_API_VERSION
	.align		4
        /*0000*/ 	.byte	0x04, 0x37
        /*0002*/ 	.short	(.L_10 - .L_9)
.L_9:
        /*0004*/ 	.word	0x00000082


	//----- nvinfo : EIATTR_KPARAM_INFO
	.align		4
.L_10:
        /*0008*/ 	.byte	0x04, 0x17
        /*000a*/ 	.short	(.L_12 - .L_11)
.L_11:
        /*000c*/ 	.word	0x00000000
        /*0010*/ 	.short	0x0005
        /*0012*/ 	.short	0x0020
        /*0014*/ 	.byte	0x00, 0xf0, 0x11, 0x00


	//----- nvinfo : EIATTR_KPARAM_INFO
	.align		4
.L_12:
        /*0018*/ 	.byte	0x04, 0x17
        /*001a*/ 	.short	(.L_14 - .L_13)
.L_13:
        /*001c*/ 	.word	0x00000000
        /*0020*/ 	.short	0x0004
        /*0022*/ 	.short	0x001c
        /*0024*/ 	.byte	0x00, 0xf0, 0x11, 0x00


	//----- nvinfo : EIATTR_KPARAM_INFO
	.align		4
.L_14:
        /*0028*/ 	.byte	0x04, 0x17
        /*002a*/ 	.short	(.L_16 - .L_15)
.L_15:
        /*002c*/ 	.word	0x00000000
        /*0030*/ 	.short	0x0003
        /*0032*/ 	.short	0x0018
        /*0034*/ 	.byte	0x00, 0xf0, 0x11, 0x00


	//----- nvinfo : EIATTR_KPARAM_INFO
	.align		4
.L_16:
        /*0038*/ 	.byte	0x04, 0x17
        /*003a*/ 	.short	(.L_18 - .L_17)
.L_17:
        /*003c*/ 	.word	0x00000000
        /*0040*/ 	.short	0x0002
        /*0042*/ 	.short	0x0010
        /*0044*/ 	.byte	0x00, 0xf5, 0x21, 0x00


	//----- nvinfo : EIATTR_KPARAM_INFO
	.align		4
.L_18:
        /*0048*/ 	.byte	0x04, 0x17
        /*004a*/ 	.short	(.L_20 - .L_19)
.L_19:
        /*004c*/ 	.word	0x00000000
        /*0050*/ 	.short	0x0001
        /*0052*/ 	.short	0x0008
        /*0054*/ 	.byte	0x00, 0xf5, 0x21, 0x00


	//----- nvinfo : EIATTR_KPARAM_INFO
	.align		4
.L_20:
        /*0058*/ 	.byte	0x04, 0x17
        /*005a*/ 	.short	(.L_22 - .L_21)
.L_21:
        /*005c*/ 	.word	0x00000000
        /*0060*/ 	.short	0x0000
        /*0062*/ 	.short	0x0000
        /*0064*/ 	.byte	0x00, 0xf5, 0x21, 0x00


	//----- nvinfo : EIATTR_SPARSE_MMA_MASK
	.align		4
.L_22:
        /*0068*/ 	.byte	0x03, 0x50
        /*006a*/ 	.short	0x0000


	//----- nvinfo : EIATTR_MAXREG_COUNT
	.align		4
        /*006c*/ 	.byte	0x03, 0x1b
        /*006e*/ 	.short	0x00ff


	//----- nvinfo : EIATTR_NUM_BARRIERS
	.align		4
        /*0070*/ 	.byte	0x02, 0x4c
        /*0072*/ 	.byte	0x01
	.zero		1


	//----- nvinfo : EIATTR_EXTERNS
	.align		4
        /*0074*/ 	.byte	0x04, 0x0f
        /*0076*/ 	.short	(.L_24 - .L_23)


	//   ....[0]....
	.align		4
.L_23:
        /*0078*/ 	.word	index@(__assertfail)


	//----- nvinfo : EIATTR_MERCURY_ISA_VERSION
	.align		4
.L_24:
        /*007c*/ 	.byte	0x03, 0x5f
        /*007e*/ 	.short	0x0101


	//----- nvinfo : EIATTR_VRC_CTA_INIT_COUNT
	.align		4
        /*0080*/ 	.byte	0x02, 0x4a
	.zero		1
	.zero		1


	//----- nvinfo : EIATTR_SYSCALL_OFFSETS
	.align		4
        /*0084*/ 	.byte	0x04, 0x46
        /*0086*/ 	.short	(.L_26 - .L_25)


	//   ....[0]....
.L_25:
        /*0088*/ 	.word	0x00000170


	//----- nvinfo : EIATTR_EXIT_INSTR_OFFSETS
	.align		4
.L_26:
        /*008c*/ 	.byte	0x04, 0x1c
        /*008e*/ 	.short	(.L_28 - .L_27)


	//   ....[0]....
.L_27:
        /*0090*/ 	.word	0x00001590


	//----- nvinfo : EIATTR_MAX_THREADS
	.align		4
.L_28:
        /*0094*/ 	.byte	0x04, 0x05
        /*0096*/ 	.short	(.L_30 - .L_29)
.L_29:
        /*0098*/ 	.word	0x00000040
        /*009c*/ 	.word	0x00000001
        /*00a0*/ 	.word	0x00000001


	//----- nvinfo : EIATTR_CBANK_PARAM_SIZE
	.align		4
.L_30:
        /*00a4*/ 	.byte	0x03, 0x19
        /*00a6*/ 	.short	0x0024


	//----- nvinfo : EIATTR_PARAM_CBANK
	.align		4
        /*00a8*/ 	.byte	0x04, 0x0a
        /*00aa*/ 	.short	(.L_32 - .L_31)
	.align		4
.L_31:
        /*00ac*/ 	.word	index@(.nv.constant0._Z27sgemm_blocktiling_2d_kernelILi64ELi64ELi8ELi8ELi8EEvPfS0_S0_iii)
        /*00b0*/ 	.short	0x0380
        /*00b2*/ 	.short	0x0024


	//----- nvinfo : EIATTR_SW_WAR
	.align		4
.L_32:
        /*00b4*/ 	.byte	0x04, 0x36
        /*00b6*/ 	.short	(.L_34 - .L_33)
.L_33:
        /*00b8*/ 	.word	0x00000008
.L_34:


//--------------------- .nv.callgraph             --------------------------
	.section	.nv.callgraph,"",@"SHT_CUDA_CALLGRAPH"
	.align	4
	.sectionentsize	8
	.align		4
        /*0000*/ 	.word	0x00000000
	.align		4
        /*0004*/ 	.word	0xffffffff
	.align		4
        /*0008*/ 	.word	index@(_Z27sgemm_blocktiling_2d_kernelILi64ELi64ELi8ELi8ELi8EEvPfS0_S0_iii)
	.align		4
        /*000c*/ 	.word	index@(__assertfail)
	.align		4
        /*0010*/ 	.word	0x00000000
	.align		4
        /*0014*/ 	.word	0xfffffffe
	.align		4
        /*0018*/ 	.word	0x00000000
	.align		4
        /*001c*/ 	.word	0xfffffffd
	.align		4
        /*0020*/ 	.word	0x00000000
	.align		4
        /*0024*/ 	.word	0xfffffffc


//--------------------- .nv.constant4             --------------------------
	.section	.nv.constant4,"a",@progbits
	.align	8
	.align		8
.nv.constant4:
        /*0000*/ 	.dword	__assertfail
	.align		8
        /*0008*/ 	.dword	__unnamed_1
	.align		8
        /*0010*/ 	.dword	$str
	.align		8
        /*0018*/ 	.dword	$str$1


//--------------------- .text._Z27sgemm_blocktiling_2d_kernelILi64ELi64ELi8ELi8ELi8EEvPfS0_S0_iii --------------------------
	.section	.text._Z27sgemm_blocktiling_2d_kernelILi64ELi64ELi8ELi8ELi8EEvPfS0_S0_iii,"ax",@progbits
	.align	128
        .global         _Z27sgemm_blocktiling_2d_kernelILi64ELi64ELi8ELi8ELi8EEvPfS0_S0_iii
        .type           _Z27sgemm_blocktiling_2d_kernelILi64ELi64ELi8ELi8ELi8EEvPfS0_S0_iii,@function
        .size           _Z27sgemm_blocktiling_2d_kernelILi64ELi64ELi8ELi8ELi8EEvPfS0_S0_iii,(.L_x_5 - _Z27sgemm_blocktiling_2d_kernelILi64ELi64ELi8ELi8ELi8EEvPfS0_S0_iii)
        .other          _Z27sgemm_blocktiling_2d_kernelILi64ELi64ELi8ELi8ELi8EEvPfS0_S0_iii,@"STO_CUDA_ENTRY STV_DEFAULT"
_Z27sgemm_blocktiling_2d_kernelILi64ELi64ELi8ELi8ELi8EEvPfS0_S0_iii:
.text._Z27sgemm_blocktiling_2d_kernelILi64ELi64ELi8ELi8ELi8EEvPfS0_S0_iii:
[----:B------:R-:W0:Y:S01]  /*0000*/  LDC R1, c[0x0][0x37c] ;  /* 0x0000df00ff017b82 */ /* 0x000e220000000800 */
[----:B------:R-:W1:Y:S01]  /*0010*/  S2R R16, SR_TID.X ;  /* 0x0000000000107919 */ /* 0x000e620000002100 */
[----:B------:R-:W2:Y:S01]  /*0020*/  LDCU UR4, c[0x0][0x360] ;  /* 0x00006c00ff0477ac */ /* 0x000ea20008000800 */
[----:B------:R-:W3:Y:S01]  /*0030*/  LDCU.64 UR36, c[0x0][0x358] ;  /* 0x00006b00ff2477ac */ /* 0x000ee20008000a00 */
[----:B--2---:R-:W-:Y:S01]  /*0040*/  UISETP.NE.AND UP0, UPT, UR4, 0x40, UPT ;  /* 0x000000400400788c */ /* 0x004fe2000bf05270 */
[C---:B-1----:R-:W-:Y:S02]  /*0050*/  LOP3.LUT R17, R16.reuse, 0x38, RZ, 0xc0, !PT ;  /* 0x0000003810117812 */ /* 0x042fe400078ec0ff */
[----:B------:R-:W-:-:S06]  /*0060*/  LOP3.LUT R2, R16, 0x7, RZ, 0xc0, !PT ;  /* 0x0000000710027812 */ /* 0x000fcc00078ec0ff */
[----:B---3--:R-:W-:Y:S05]  /*0070*/  BRA.U !UP0, `(.L_x_0) ;  /* 0x0000000108407547 */ /* 0x008fea000b800000 */
[----:B------:R-:W-:Y:S01]  /*0080*/  MOV R0, 0x0 ;  /* 0x0000000000007802 */ /* 0x000fe20000000f00 */
[----:B------:R-:W1:Y:S01]  /*0090*/  LDCU.64 UR4, c[0x4][0x10] ;  /* 0x01000200ff0477ac */ /* 0x000e620008000a00 */
[----:B------:R-:W-:Y:S02]  /*00a0*/  HFMA2 R8, -RZ, RZ, 0, 3.397464752197265625e-06 ;  /* 0x00000039ff087431 */ /* 0x000fe400000001ff */
[----:B------:R-:W-:Y:S01]  /*00b0*/  IMAD.MOV.U32 R12, RZ, RZ, 0x1 ;  /* 0x00000001ff0c7424 */ /* 0x000fe200078e00ff */
[----:B------:R2:W3:Y:S01]  /*00c0*/  LDC.64 R14, c[0x4][R0] ;  /* 0x01000000000e7b82 */ /* 0x0004e20000000a00 */
[----:B------:R-:W4:Y:S01]  /*00d0*/  LDCU.64 UR6, c[0x4][0x18] ;  /* 0x01000300ff0677ac */ /* 0x000f220008000a00 */
[----:B------:R-:W-:Y:S01]  /*00e0*/  MOV R13, RZ ;  /* 0x000000ff000d7202 */ /* 0x000fe20000000f00 */
[----:B------:R-:W5:Y:S01]  /*00f0*/  LDCU.64 UR8, c[0x4][0x8] ;  /* 0x01000100ff0877ac */ /* 0x000f620008000a00 */
[----:B-1----:R-:W-:Y:S01]  /*0100*/  MOV R4, UR4 ;  /* 0x0000000400047c02 */ /* 0x002fe20008000f00 */
[----:B------:R-:W-:Y:S01]  /*0110*/  IMAD.U32 R5, RZ, RZ, UR5 ;  /* 0x00000005ff057e24 */ /* 0x000fe2000f8e00ff */
[----:B----4-:R-:W-:Y:S01]  /*0120*/  MOV R6, UR6 ;  /* 0x0000000600067c02 */ /* 0x010fe20008000f00 */
[----:B------:R-:W-:Y:S01]  /*0130*/  IMAD.U32 R7, RZ, RZ, UR7 ;  /* 0x00000007ff077e24 */ /* 0x000fe2000f8e00ff */
[----:B-----5:R-:W-:Y:S01]  /*0140*/  MOV R10, UR8 ;  /* 0x00000008000a7c02 */ /* 0x020fe20008000f00 */
[----:B--2---:R-:W-:-:S07]  /*0150*/  IMAD.U32 R11, RZ, RZ, UR9 ;  /* 0x00000009ff0b7e24 */ /* 0x004fce000f8e00ff */
[----:B------:R-:W-:-:S07]  /*0160*/  LEPC R20, `(.L_x_0) ;  /* 0x000000001014794e */ /* 0x000fce0000000000 */
[----:B0--3--:R-:W-:Y:S05]  /*0170*/  CALL.ABS.NOINC R14 ;  /* 0x000000000e007343 */ /* 0x009fea0003c00000 */
.L_x_0:
[----:B------:R-:W1:Y:S01]  /*0180*/  S2R R98, SR_CTAID.X ;  /* 0x0000000000627919 */ /* 0x000e620000002500 */
[----:B------:R-:W2:Y:S01]  /*0190*/  LDC R34, c[0x0][0x3a0] ;  /* 0x0000e800ff227b82 */ /* 0x000ea20000000800 */
[----:B------:R-:W3:Y:S01]  /*01a0*/  LDCU UR5, c[0x0][0x39c] ;  /* 0x00007380ff0577ac */ /* 0x000ee20008000800 */
[----:B------:R-:W-:Y:S02]  /*01b0*/  HFMA2 R99, -RZ, RZ, 0, 0 ;  /* 0x00000000ff637431 */ /* 0x000fe400000001ff */
[----:B------:R-:W-:Y:S01]  /*01c0*/  IMAD.MOV.U32 R0, RZ, RZ, RZ ;  /* 0x000000ffff007224 */ /* 0x000fe200078e00ff */
[----:B------:R-:W-:Y:S02]  /*01d0*/  CS2R R4, SRZ ;  /* 0x0000000000047805 */ /* 0x000fe4000001ff00 */
[----:B------:R-:W-:Y:S02]  /*01e0*/  CS2R R6, SRZ ;  /* 0x0000000000067805 */ /* 0x000fe4000001ff00 */
[----:B------:R-:W-:-:S02]  /*01f0*/  CS2R R8, SRZ ;  /* 0x0000000000087805 */ /* 0x000fc4000001ff00 */
[----:B------:R-:W-:Y:S01]  /*0200*/  CS2R R10, SRZ ;  /* 0x00000000000a7805 */ /* 0x000fe2000001ff00 */
[----:B------:R-:W4:Y:S01]  /*0210*/  S2UR UR4, SR_CTAID.Y ;  /* 0x00000000000479c3 */ /* 0x000f220000002600 */
[----:B------:R-:W-:Y:S02]  /*0220*/  CS2R R12, SRZ ;  /* 0x00000000000c7805 */ /* 0x000fe4000001ff00 */
[----:B------:R-:W-:Y:S02]  /*0230*/  CS2R R14, SRZ ;  /* 0x00000000000e7805 */ /* 0x000fe4000001ff00 */
[----:B------:R-:W-:Y:S02]  /*0240*/  CS2R R18, SRZ ;  /* 0x0000000000127805 */ /* 0x000fe4000001ff00 */
[----:B------:R-:W-:Y:S02]  /*0250*/  CS2R R20, SRZ ;  /* 0x0000000000147805 */ /* 0x000fe4000001ff00 */
[----:B------:R-:W-:-:S02]  /*0260*/  CS2R R22, SRZ ;  /* 0x0000000000167805 */ /* 0x000fc4000001ff00 */
[----:B------:R-:W-:Y:S02]  /*0270*/  CS2R R24, SRZ ;  /* 0x0000000000187805 */ /* 0x000fe4000001ff00 */
[----:B------:R-:W-:Y:S01]  /*0280*/  CS2R R26, SRZ ;  /* 0x00000000001a7805 */ /* 0x000fe2000001ff00 */
[----:B------:R-:W5:Y:S01]  /*0290*/  LDC.64 R60, c[0x0][0x388] ;  /* 0x0000e200ff3c7b82 */ /* 0x000f620000000a00 */
[----:B------:R-:W-:Y:S02]  /*02a0*/  CS2R R28, SRZ ;  /* 0x00000000001c7805 */ /* 0x000fe4000001ff00 */
[----:B------:R-:W-:Y:S02]  /*02b0*/  CS2R R30, SRZ ;  /* 0x00000000001e7805 */ /* 0x000fe4000001ff00 */
[----:B---3--:R-:W-:Y:S02]  /*02c0*/  MOV R95, UR5 ;  /* 0x00000005005f7c02 */ /* 0x008fe40008000f00 */
[----:B------:R-:W-:-:S02]  /*02d0*/  CS2R R40, SRZ ;  /* 0x0000000000287805 */ /* 0x000fc4000001ff00 */
[----:B------:R-:W-:Y:S02]  /*02e0*/  CS2R R42, SRZ ;  /* 0x00000000002a7805 */ /* 0x000fe4000001ff00 */
[----:B------:R-:W-:Y:S02]  /*02f0*/  CS2R R44, SRZ ;  /* 0x00000000002c7805 */ /* 0x000fe4000001ff00 */
[----:B------:R-:W-:Y:S01]  /*0300*/  CS2R R46, SRZ ;  /* 0x00000000002e7805 */ /* 0x000fe2000001ff00 */
[----:B------:R-:W3:Y:S01]  /*0310*/  LDC.64 R32, c[0x0][0x380] ;  /* 0x0000e000ff207b82 */ /* 0x000ee20000000a00 */
[----:B--2---:R-:W-:Y:S02]  /*0320*/  ISETP.GE.AND P0, PT, R34, 0x1, PT ;  /* 0x000000012200780c */ /* 0x004fe40003f06270 */
[----:B------:R-:W-:Y:S02]  /*0330*/  CS2R R48, SRZ ;  /* 0x0000000000307805 */ /* 0x000fe4000001ff00 */
[----:B------:R-:W-:-:S02]  /*0340*/  CS2R R50, SRZ ;  /* 0x0000000000327805 */ /* 0x000fc4000001ff00 */
[----:B------:R-:W-:Y:S02]  /*0350*/  CS2R R52, SRZ ;  /* 0x0000000000347805 */ /* 0x000fe4000001ff00 */
[----:B------:R-:W-:Y:S02]  /*0360*/  CS2R R54, SRZ ;  /* 0x0000000000367805 */ /* 0x000fe4000001ff00 */
[----:B------:R-:W-:Y:S01]  /*0370*/  CS2R R56, SRZ ;  /* 0x0000000000387805 */ /* 0x000fe2000001ff00 */
[----:B-1----:R-:W-:Y:S01]  /*0380*/  IMAD.SHL.U32 R98, R98, 0x40, RZ ;  /* 0x0000004062627824 */ /* 0x002fe200078e00ff */
[----:B----4-:R-:W-:Y:S01]  /*0390*/  USHF.L.U32 UR4, UR4, 0x6, URZ ;  /* 0x0000000604047899 */ /* 0x010fe200080006ff */
[----:B------:R-:W-:Y:S02]  /*03a0*/  CS2R R58, SRZ ;  /* 0x00000000003a7805 */ /* 0x000fe4000001ff00 */
[----:B------:R-:W-:Y:S02]  /*03b0*/  CS2R R76, SRZ ;  /* 0x00000000004c7805 */ /* 0x000fe4000001ff00 */
[----:B------:R-:W-:-:S02]  /*03c0*/  CS2R R84, SRZ ;  /* 0x0000000000547805 */ /* 0x000fc4000001ff00 */
[----:B------:R-:W-:Y:S02]  /*03d0*/  CS2R R86, SRZ ;  /* 0x0000000000567805 */ /* 0x000fe4000001ff00 */
[----:B------:R-:W-:Y:S01]  /*03e0*/  CS2R R88, SRZ ;  /* 0x0000000000587805 */ /* 0x000fe2000001ff00 */
[----:B------:R-:W-:Y:S01]  /*03f0*/  IMAD R3, R34, UR4, RZ ;  /* 0x0000000422037c24 */ /* 0x000fe2000f8e02ff */
[----:B------:R-:W-:Y:S01]  /*0400*/  CS2R R90, SRZ ;  /* 0x00000000005a7805 */ /* 0x000fe2000001ff00 */
[----:B-----5:R-:W-:Y:S01]  /*0410*/  IMAD.WIDE.U32 R60, R98, 0x4, R60 ;  /* 0x00000004623c7825 */ /* 0x020fe200078e003c */
[----:B------:R-:W-:Y:S02]  /*0420*/  CS2R R92, SRZ ;  /* 0x00000000005c7805 */ /* 0x000fe4000001ff00 */
[----:B------:R-:W-:Y:S02]  /*0430*/  MOV R94, RZ ;  /* 0x000000ff005e7202 */ /* 0x000fe40000000f00 */
[----:B------:R-:W-:Y:S01]  /*0440*/  CS2R R96, SRZ ;  /* 0x0000000000607805 */ /* 0x000fe2000001ff00 */
[----:B------:R-:W-:-:S02]  /*0450*/  IMAD R98, R95, UR4, R98 ;  /* 0x000000045f627c24 */ /* 0x000fc4000f8e0262 */
[----:B---3--:R-:W-:-:S04]  /*0460*/  IMAD.WIDE R32, R3, 0x4, R32 ;  /* 0x0000000403207825 */ /* 0x008fc800078e0220 */
[----:B------:R-:W-:Y:S01]  /*0470*/  HFMA2 R3, -RZ, RZ, 0, 0 ;  /* 0x00000000ff037431 */ /* 0x000fe200000001ff */
[----:B------:R-:W-:Y:S06]  /*0480*/  @!P0 BRA `(.L_x_1) ;  /* 0x0000000800948947 */ /* 0x000fec0003800000 */
[----:B------:R-:W1:Y:S01]  /*0490*/  S2UR UR5, SR_CgaCtaId ;  /* 0x00000000000579c3 */ /* 0x000e620000008800 */
[----:B------:R-:W-:Y:S01]  /*04a0*/  MOV R63, R33 ;  /* 0x00000021003f7202 */ /* 0x000fe20000000f00 */
[----:B------:R-:W-:Y:S01]  /*04b0*/  UMOV UR4, 0x400 ;  /* 0x0000040000047882 */ /* 0x000fe20000000000 */
[----:B------:R-:W-:Y:S01]  /*04c0*/  SHF.R.U32.HI R33, RZ, 0x3, R16 ;  /* 0x00000003ff217819 */ /* 0x000fe20000011610 */
[----:B------:R-:W-:Y:S01]  /*04d0*/  IMAD.IADD R100, R17, 0x1, R2 ;  /* 0x0000000111647824 */ /* 0x000fe200078e0202 */
[----:B------:R-:W-:Y:S01]  /*04e0*/  SHF.L.U32 R101, R95, 0x3, RZ ;  /* 0x000000035f657819 */ /* 0x000fe200000006ff */
[----:B------:R-:W-:Y:S01]  /*04f0*/  IMAD.MOV.U32 R62, RZ, RZ, R32 ;  /* 0x000000ffff3e7224 */ /* 0x000fe200078e0020 */
[----:B------:R-:W-:Y:S01]  /*0500*/  MOV R108, RZ ;  /* 0x000000ff006c7202 */ /* 0x000fe20000000f00 */
[----:B------:R-:W-:Y:S01]  /*0510*/  IMAD R103, R33, R34, R2 ;  /* 0x0000002221677224 */ /* 0x000fe200078e0202 */
[----:B------:R-:W-:-:S03]  /*0520*/  MOV R0, RZ ;  /* 0x000000ff00007202 */ /* 0x000fc60000000f00 */
[C---:B------:R-:W-:Y:S01]  /*0530*/  IMAD R105, R34.reuse, 0x10, R103 ;  /* 0x0000001022697824 */ /* 0x040fe200078e0267 */
[CC--:B------:R-:W-:Y:S02]  /*0540*/  LEA R107, R34.reuse, R103.reuse, 0x5 ;  /* 0x00000067226b7211 */ /* 0x0c0fe400078e28ff */
[C---:B------:R-:W-:Y:S02]  /*0550*/  LEA R109, R34.reuse, R103, 0x3 ;  /* 0x00000067226d7211 */ /* 0x040fe400078e18ff */
[C---:B------:R-:W-:Y:S01]  /*0560*/  LEA R113, R34.reuse, R107, 0x4 ;  /* 0x0000006b22717211 */ /* 0x040fe200078e20ff */
[C---:B------:R-:W-:Y:S01]  /*0570*/  IMAD R115, R34.reuse, 0x8, R107 ;  /* 0x0000000822737824 */ /* 0x040fe200078e026b */
[C---:B------:R-:W-:Y:S02]  /*0580*/  LEA R111, R34.reuse, R105, 0x3 ;  /* 0x00000069226f7211 */ /* 0x040fe400078e18ff */
[----:B------:R-:W-:Y:S01]  /*0590*/  LEA R117, R34, R113, 0x3 ;  /* 0x0000007122757211 */ /* 0x000fe200078e18ff */
[----:B-1----:R-:W-:-:S02]  /*05a0*/  ULEA UR6, UR5, UR4, 0x18 ;  /* 0x0000000405067291 */ /* 0x002fc4000f8ec0ff */
[----:B------:R-:W-:-:S04]  /*05b0*/  UIADD3 UR4, UPT, UPT, UR4, 0x800, URZ ;  /* 0x0000080004047890 */ /* 0x000fc8000fffe0ff */
[----:B------:R-:W-:Y:S01]  /*05c0*/  ULEA UR4, UR5, UR4, 0x18 ;  /* 0x0000000405047291 */ /* 0x000fe2000f8ec0ff */
[----:B------:R-:W-:Y:S02]  /*05d0*/  LEA R102, R33, UR6, 0x8 ;  /* 0x0000000621667c11 */ /* 0x000fe4000f8e40ff */
[----:B------:R-:W-:-:S03]  /*05e0*/  LEA R100, R100, UR6, 0x2 ;  /* 0x0000000664647c11 */ /* 0x000fc6000f8e10ff */
[----:B------:R-:W-:Y:S01]  /*05f0*/  VIADD R102, R102, 0x80 ;  /* 0x0000008066667836 */ /* 0x000fe20000000000 */
[----:B------:R-:W-:Y:S02]  /*0600*/  LEA R104, R16, UR4, 0x2 ;  /* 0x0000000410687c11 */ /* 0x000fe4000f8e10ff */
[----:B------:R-:W-:-:S07]  /*0610*/  LEA R106, R2, UR4, 0x5 ;  /* 0x00000004026a7c11 */ /* 0x000fce000f8e28ff */
.L_x_3:
[----:B------:R-:W1:Y:S01]  /*0620*/  LDCU UR4, c[0x0][0x39c] ;  /* 0x00007380ff0477ac */ /* 0x000e620008000800 */
[----:B------:R-:W-:-:S04]  /*0630*/  IMAD.WIDE.U32 R64, R16, 0x4, R60 ;  /* 0x0000000410407825 */ /* 0x000fc800078e003c */
[----:B------:R-:W-:-:S04]  /*0640*/  IMAD.WIDE.U32 R74, R103, 0x4, R62 ;  /* 0x00000004674a7825 */ /* 0x000fc800078e003e */
[--C-:B------:R-:W-:Y:S01]  /*0650*/  IMAD.WIDE.U32 R78, R111, 0x4, R62.reuse ;  /* 0x000000046f4e7825 */ /* 0x100fe200078e003e */
[----:B------:R2:W3:Y:S03]  /*0660*/  LDG.E R119, desc[UR36][R74.64] ;  /* 0x000000244a777981 */ /* 0x0004e6000c1e1900 */
[--C-:B------:R-:W-:Y:S01]  /*0670*/  IMAD.WIDE.U32 R80, R109, 0x4, R62.reuse ;  /* 0x000000046d507825 */ /* 0x100fe200078e003e */
[----:B------:R4:W5:Y:S03]  /*0680*/  LDG.E R123, desc[UR36][R78.64] ;  /* 0x000000244e7b7981 */ /* 0x000966000c1e1900 */
[----:B------:R-:W-:Y:S01]  /*0690*/  IMAD.WIDE.U32 R82, R105, 0x4, R62 ;  /* 0x0000000469527825 */ /* 0x000fe200078e003e */
[----:B-1----:R-:W-:Y:S01]  /*06a0*/  MOV R95, UR4 ;  /* 0x00000004005f7c02 */ /* 0x002fe20008000f00 */
[----:B------:R1:W5:Y:S04]  /*06b0*/  LDG.E R121, desc[UR36][R80.64] ;  /* 0x0000002450797981 */ /* 0x000368000c1e1900 */
[----:B------:R-:W-:Y:S01]  /*06c0*/  IMAD.WIDE R38, R95, 0x4, R64 ;  /* 0x000000045f267825 */ /* 0x000fe200078e0240 */
[----:B------:R-:W5:Y:S03]  /*06d0*/  LDG.E R83, desc[UR36][R82.64] ;  /* 0x0000002452537981 */ /* 0x000f66000c1e1900 */
[----:B------:R-:W-:Y:S01]  /*06e0*/  IMAD.WIDE.U32 R72, R107, 0x4, R62 ;  /* 0x000000046b487825 */ /* 0x000fe200078e003e */
[----:B------:R0:W5:Y:S03]  /*06f0*/  LDG.E R65, desc[UR36][R64.64] ;  /* 0x0000002440417981 */ /* 0x000166000c1e1900 */
[----:B------:R-:W-:-:S02]  /*0700*/  IMAD.WIDE R34, R95, 0x4, R38 ;  /* 0x000000045f227825 */ /* 0x000fc400078e0226 */
[----:B------:R-:W5:Y:S02]  /*0710*/  LDG.E R73, desc[UR36][R72.64] ;  /* 0x0000002448497981 */ /* 0x000f64000c1e1900 */
[----:B------:R-:W-:Y:S02]  /*0720*/  IMAD.WIDE R32, R95, 0x4, R34 ;  /* 0x000000045f207825 */ /* 0x000fe400078e0222 */
[----:B------:R-:W5:Y:S02]  /*0730*/  LDG.E R39, desc[UR36][R38.64] ;  /* 0x0000002426277981 */ /* 0x000f64000c1e1900 */
[----:B------:R-:W-:Y:S02]  /*0740*/  IMAD.WIDE.U32 R70, R115, 0x4, R62 ;  /* 0x0000000473467825 */ /* 0x000fe400078e003e */
[----:B------:R-:W5:Y:S02]  /*0750*/  LDG.E R35, desc[UR36][R34.64] ;  /* 0x0000002422237981 */ /* 0x000f64000c1e1900 */
[----:B------:R-:W-:-:S02]  /*0760*/  IMAD.WIDE R36, R95, 0x4, R32 ;  /* 0x000000045f247825 */ /* 0x000fc400078e0220 */
[----:B------:R-:W5:Y:S02]  /*0770*/  LDG.E R71, desc[UR36][R70.64] ;  /* 0x0000002446477981 */ /* 0x000f64000c1e1900 */
[----:B--2---:R-:W-:Y:S02]  /*0780*/  IMAD.WIDE R74, R95, 0x4, R36 ;  /* 0x000000045f4a7825 */ /* 0x004fe400078e0224 */
[----:B------:R-:W2:Y:S02]  /*0790*/  LDG.E R33, desc[UR36][R32.64] ;  /* 0x0000002420217981 */ /* 0x000ea4000c1e1900 */
[----:B------:R-:W-:Y:S02]  /*07a0*/  IMAD.WIDE.U32 R68, R113, 0x4, R62 ;  /* 0x0000000471447825 */ /* 0x000fe400078e003e */
[----:B------:R-:W2:Y:S02]  /*07b0*/  LDG.E R37, desc[UR36][R36.64] ;  /* 0x0000002424257981 */ /* 0x000ea4000c1e1900 */
[----:B----4-:R-:W-:-:S02]  /*07c0*/  IMAD.WIDE R78, R95, 0x4, R74 ;  /* 0x000000045f4e7825 */ /* 0x010fc400078e024a */
[----:B------:R-:W4:Y:S02]  /*07d0*/  LDG.E R69, desc[UR36][R68.64] ;  /* 0x0000002444457981 */ /* 0x000f24000c1e1900 */
[----:B------:R-:W-:Y:S02]  /*07e0*/  IMAD.WIDE.U32 R66, R117, 0x4, R62 ;  /* 0x0000000475427825 */ /* 0x000fe400078e003e */
[----:B------:R-:W2:Y:S02]  /*07f0*/  LDG.E R75, desc[UR36][R74.64] ;  /* 0x000000244a4b7981 */ /* 0x000ea4000c1e1900 */
[----:B-1----:R-:W-:Y:S02]  /*0800*/  IMAD.WIDE R80, R95, 0x4, R78 ;  /* 0x000000045f507825 */ /* 0x002fe400078e024e */
[----:B------:R-:W2:Y:S04]  /*0810*/  LDG.E R67, desc[UR36][R66.64] ;  /* 0x0000002442437981 */ /* 0x000ea8000c1e1900 */
[----:B------:R-:W2:Y:S04]  /*0820*/  LDG.E R79, desc[UR36][R78.64] ;  /* 0x000000244e4f7981 */ /* 0x000ea8000c1e1900 */
[----:B------:R-:W2:Y:S01]  /*0830*/  LDG.E R81, desc[UR36][R80.64] ;  /* 0x0000002450517981 */ /* 0x000ea2000c1e1900 */
[----:B------:R-:W-:Y:S05]  /*0840*/  WARPSYNC.ALL ;  /* 0x0000000000007948 */ /* 0x000fea0003800000 */
[----:B------:R-:W1:Y:S01]  /*0850*/  LDCU UR4, c[0x0][0x3a0] ;  /* 0x00007400ff0477ac */ /* 0x000e620008000800 */
[----:B------:R-:W-:Y:S01]  /*0860*/  VIADD R108, R108, 0x8 ;  /* 0x000000086c6c7836 */ /* 0x000fe20000000000 */
[----:B0-----:R-:W-:-:S04]  /*0870*/  MOV R64, R102 ;  /* 0x0000006600407202 */ /* 0x001fc80000000f00 */
[----:B-1----:R-:W-:Y:S01]  /*0880*/  ISETP.GE.AND P1, PT, R108, UR4, PT ;  /* 0x000000046c007c0c */ /* 0x002fe2000bf26270 */
[----:B------:R-:W-:Y:S01]  /*0890*/  UMOV UR4, 0x10 ;  /* 0x0000001000047882 */ /* 0x000fe20000000000 */
[----:B---3--:R0:W-:Y:S04]  /*08a0*/  STS [R100], R119 ;  /* 0x0000007764007388 */ /* 0x0081e80000000800 */
[----:B-----5:R0:W-:Y:S04]  /*08b0*/  STS [R100+0x300], R123 ;  /* 0x0003007b64007388 */ /* 0x0201e80000000800 */
[----:B------:R0:W-:Y:S04]  /*08c0*/  STS [R100+0x100], R121 ;  /* 0x0001007964007388 */ /* 0x0001e80000000800 */
[----:B------:R0:W-:Y:S04]  /*08d0*/  STS [R100+0x200], R83 ;  /* 0x0002005364007388 */ /* 0x0001e80000000800 */
[----:B------:R0:W-:Y:S04]  /*08e0*/  STS [R100+0x400], R73 ;  /* 0x0004004964007388 */ /* 0x0001e80000000800 */
[----:B------:R0:W-:Y:S04]  /*08f0*/  STS [R100+0x500], R71 ;  /* 0x0005004764007388 */ /* 0x0001e80000000800 */
[----:B----4-:R0:W-:Y:S04]  /*0900*/  STS [R100+0x600], R69 ;  /* 0x0006004564007388 */ /* 0x0101e80000000800 */
[----:B--2---:R0:W-:Y:S04]  /*0910*/  STS [R100+0x700], R67 ;  /* 0x0007004364007388 */ /* 0x0041e80000000800 */
[----:B------:R0:W-:Y:S04]  /*0920*/  STS [R104], R65 ;  /* 0x0000004168007388 */ /* 0x0001e80000000800 */
[----:B------:R0:W-:Y:S04]  /*0930*/  STS [R104+0x100], R39 ;  /* 0x0001002768007388 */ /* 0x0001e80000000800 */
[----:B------:R0:W-:Y:S04]  /*0940*/  STS [R104+0x200], R35 ;  /* 0x0002002368007388 */ /* 0x0001e80000000800 */
[----:B------:R0:W-:Y:S04]  /*0950*/  STS [R104+0x300], R33 ;  /* 0x0003002168007388 */ /* 0x0001e80000000800 */
[----:B------:R0:W-:Y:S04]  /*0960*/  STS [R104+0x400], R37 ;  /* 0x0004002568007388 */ /* 0x0001e80000000800 */
[----:B------:R0:W-:Y:S04]  /*0970*/  STS [R104+0x500], R75 ;  /* 0x0005004b68007388 */ /* 0x0001e80000000800 */
[----:B------:R0:W-:Y:S04]  /*0980*/  STS [R104+0x600], R79 ;  /* 0x0006004f68007388 */ /* 0x0001e80000000800 */
[----:B------:R0:W-:Y:S01]  /*0990*/  STS [R104+0x700], R81 ;  /* 0x0007005168007388 */ /* 0x0001e20000000800 */
[----:B------:R-:W-:Y:S06]  /*09a0*/  BAR.SYNC.DEFER_BLOCKING 0x0 ;  /* 0x0000000000007b1d */ /* 0x000fec0000010000 */
.L_x_2:
[----:B------:R-:W-:Y:S04]  /*09b0*/  LDS R66, [R64+-0x80] ;  /* 0xffff800040427984 */ /* 0x000fe80000000800 */
[----:B0-----:R-:W0:Y:S04]  /*09c0*/  LDS.128 R32, [R106+UR4+-0x10] ;  /* 0xfffff0046a207984 */ /* 0x001e280008000c00 */
[----:B------:R-:W1:Y:S01]  /*09d0*/  LDS.128 R36, [R106+UR4] ;  /* 0x000000046a247984 */ /* 0x000e620008000c00 */
[----:B------:R-:W-:-:S03]  /*09e0*/  UIADD3 UR4, UPT, UPT, UR4, 0x100, URZ ;  /* 0x0000010004047890 */ /* 0x000fc6000fffe0ff */
[----:B------:R-:W2:Y:S01]  /*09f0*/  LDS R68, [R64+-0x60] ;  /* 0xffffa00040447984 */ /* 0x000ea20000000800 */
[----:B------:R-:W-:-:S03]  /*0a00*/  UISETP.NE.AND UP0, UPT, UR4, 0x810, UPT ;  /* 0x000008100400788c */ /* 0x000fc6000bf05270 */
[----:B------:R-:W3:Y:S04]  /*0a10*/  LDS R70, [R64+-0x40] ;  /* 0xffffc00040467984 */ /* 0x000ee80000000800 */
[----:B------:R-:W4:Y:S04]  /*0a20*/  LDS R72, [R64+-0x20] ;  /* 0xffffe00040487984 */ /* 0x000f280000000800 */
[----:B------:R-:W5:Y:S04]  /*0a30*/  LDS R74, [R64] ;  /* 0x00000000404a7984 */ /* 0x000f680000000800 */
[----:B------:R-:W5:Y:S01]  /*0a40*/  LDS R78, [R64+0x20] ;  /* 0x00002000404e7984 */ /* 0x000f620000000800 */
[C---:B0-----:R-:W-:Y:S01]  /*0a50*/  FFMA R99, R66.reuse, R32, R99 ;  /* 0x0000002042637223 */ /* 0x041fe20000000063 */
[C---:B------:R-:W-:Y:S01]  /*0a60*/  FFMA R96, R66.reuse, R33, R96 ;  /* 0x0000002142607223 */ /* 0x040fe20000000060 */
[C---:B------:R-:W-:Y:S01]  /*0a70*/  FFMA R97, R66.reuse, R34, R97 ;  /* 0x0000002242617223 */ /* 0x040fe20000000061 */
[C---:B------:R-:W-:Y:S01]  /*0a80*/  FFMA R94, R66.reuse, R35, R94 ;  /* 0x00000023425e7223 */ /* 0x040fe2000000005e */
[C---:B-1----:R-:W-:Y:S01]  /*0a90*/  FFMA R93, R66.reuse, R36, R93 ;  /* 0x00000024425d7223 */ /* 0x042fe2000000005d */
[C---:B------:R-:W-:Y:S01]  /*0aa0*/  FFMA R92, R66.reuse, R37, R92 ;  /* 0x00000025425c7223 */ /* 0x040fe2000000005c */
[C---:B------:R-:W-:Y:S01]  /*0ab0*/  FFMA R91, R66.reuse, R38, R91 ;  /* 0x00000026425b7223 */ /* 0x040fe2000000005b */
[----:B------:R-:W-:Y:S01]  /*0ac0*/  FFMA R90, R66, R39, R90 ;  /* 0x00000027425a7223 */ /* 0x000fe2000000005a */
[C---:B--2---:R-:W-:Y:S01]  /*0ad0*/  FFMA R89, R68.reuse, R32, R89 ;  /* 0x0000002044597223 */ /* 0x044fe20000000059 */
[C---:B------:R-:W-:Y:S01]  /*0ae0*/  FFMA R88, R68.reuse, R33, R88 ;  /* 0x0000002144587223 */ /* 0x040fe20000000058 */
[C---:B------:R-:W-:Y:S01]  /*0af0*/  FFMA R87, R68.reuse, R34, R87 ;  /* 0x0000002244577223 */ /* 0x040fe20000000057 */
[C---:B------:R-:W-:Y:S01]  /*0b00*/  FFMA R86, R68.reuse, R35, R86 ;  /* 0x0000002344567223 */ /* 0x040fe20000000056 */
[C---:B------:R-:W-:Y:S01]  /*0b10*/  FFMA R85, R68.reuse, R36, R85 ;  /* 0x0000002444557223 */ /* 0x040fe20000000055 */
[C---:B------:R-:W-:Y:S01]  /*0b20*/  FFMA R84, R68.reuse, R37, R84 ;  /* 0x0000002544547223 */ /* 0x040fe20000000054 */
[C---:B------:R-:W-:Y:S01]  /*0b30*/  FFMA R77, R68.reuse, R38, R77 ;  /* 0x00000026444d7223 */ /* 0x040fe2000000004d */
[----:B------:R-:W-:Y:S01]  /*0b40*/  FFMA R76, R68, R39, R76 ;  /* 0x00000027444c7223 */ /* 0x000fe2000000004c */
[----:B------:R-:W0:Y:S01]  /*0b50*/  LDS R66, [R64+0x40] ;  /* 0x0000400040427984 */ /* 0x000e220000000800 */
[C---:B---3--:R-:W-:Y:S01]  /*0b60*/  FFMA R59, R70.reuse, R32, R59 ;  /* 0x00000020463b7223 */ /* 0x048fe2000000003b */
[C---:B------:R-:W-:Y:S01]  /*0b70*/  FFMA R58, R70.reuse, R33, R58 ;  /* 0x00000021463a7223 */ /* 0x040fe2000000003a */
[C---:B------:R-:W-:Y:S01]  /*0b80*/  FFMA R57, R70.reuse, R34, R57 ;  /* 0x0000002246397223 */ /* 0x040fe20000000039 */
[----:B------:R1:W2:Y:S01]  /*0b90*/  LDS R68, [R64+0x60] ;  /* 0x0000600040447984 */ /* 0x0002a20000000800 */
[C---:B------:R-:W-:Y:S01]  /*0ba0*/  FFMA R56, R70.reuse, R35, R56 ;  /* 0x0000002346387223 */ /* 0x040fe20000000038 */
[C---:B------:R-:W-:Y:S01]  /*0bb0*/  FFMA R55, R70.reuse, R36, R55 ;  /* 0x0000002446377223 */ /* 0x040fe20000000037 */
[C---:B------:R-:W-:Y:S01]  /*0bc0*/  FFMA R54, R70.reuse, R37, R54 ;  /* 0x0000002546367223 */ /* 0x040fe20000000036 */
[C---:B------:R-:W-:Y:S01]  /*0bd0*/  FFMA R53, R70.reuse, R38, R53 ;  /* 0x0000002646357223 */ /* 0x040fe20000000035 */
[----:B------:R-:W-:Y:S01]  /*0be0*/  FFMA R52, R70, R39, R52 ;  /* 0x0000002746347223 */ /* 0x000fe20000000034 */
[C---:B----4-:R-:W-:Y:S01]  /*0bf0*/  FFMA R51, R72.reuse, R32, R51 ;  /* 0x0000002048337223 */ /* 0x050fe20000000033 */
[C---:B------:R-:W-:Y:S01]  /*0c00*/  FFMA R50, R72.reuse, R33, R50 ;  /* 0x0000002148327223 */ /* 0x040fe20000000032 */
[C---:B------:R-:W-:Y:S01]  /*0c10*/  FFMA R49, R72.reuse, R34, R49 ;  /* 0x0000002248317223 */ /* 0x040fe20000000031 */
[C---:B------:R-:W-:Y:S01]  /*0c20*/  FFMA R48, R72.reuse, R35, R48 ;  /* 0x0000002348307223 */ /* 0x040fe20000000030 */
[C---:B------:R-:W-:Y:S01]  /*0c30*/  FFMA R47, R72.reuse, R36, R47 ;  /* 0x00000024482f7223 */ /* 0x040fe2000000002f */
[C---:B------:R-:W-:Y:S01]  /*0c40*/  FFMA R46, R72.reuse, R37, R46 ;  /* 0x00000025482e7223 */ /* 0x040fe2000000002e */
[C---:B------:R-:W-:Y:S01]  /*0c50*/  FFMA R45, R72.reuse, R38, R45 ;  /* 0x00000026482d7223 */ /* 0x040fe2000000002d */
[----:B------:R-:W-:Y:S01]  /*0c60*/  FFMA R44, R72, R39, R44 ;  /* 0x00000027482c7223 */ /* 0x000fe2000000002c */
[C---:B-----5:R-:W-:Y:S01]  /*0c70*/  FFMA R43, R74.reuse, R32, R43 ;  /* 0x000000204a2b7223 */ /* 0x060fe2000000002b */
[C---:B------:R-:W-:Y:S01]  /*0c80*/  FFMA R42, R74.reuse, R33, R42 ;  /* 0x000000214a2a7223 */ /* 0x040fe2000000002a */
[C---:B------:R-:W-:Y:S01]  /*0c90*/  FFMA R41, R74.reuse, R34, R41 ;  /* 0x000000224a297223 */ /* 0x040fe20000000029 */
[C---:B------:R-:W-:Y:S01]  /*0ca0*/  FFMA R40, R74.reuse, R35, R40 ;  /* 0x000000234a287223 */ /* 0x040fe20000000028 */
[C---:B------:R-:W-:Y:S01]  /*0cb0*/  FFMA R31, R74.reuse, R36, R31 ;  /* 0x000000244a1f7223 */ /* 0x040fe2000000001f */
[C---:B------:R-:W-:Y:S01]  /*0cc0*/  FFMA R30, R74.reuse, R37, R30 ;  /* 0x000000254a1e7223 */ /* 0x040fe2000000001e */
[C---:B------:R-:W-:Y:S01]  /*0cd0*/  FFMA R29, R74.reuse, R38, R29 ;  /* 0x000000264a1d7223 */ /* 0x040fe2000000001d */
[----:B------:R-:W-:Y:S01]  /*0ce0*/  FFMA R28, R74, R39, R28 ;  /* 0x000000274a1c7223 */ /* 0x000fe2000000001c */
[C---:B------:R-:W-:Y:S01]  /*0cf0*/  FFMA R27, R78.reuse, R32, R27 ;  /* 0x000000204e1b7223 */ /* 0x040fe2000000001b */
[C---:B------:R-:W-:Y:S01]  /*0d00*/  FFMA R26, R78.reuse, R33, R26 ;  /* 0x000000214e1a7223 */ /* 0x040fe2000000001a */
[C---:B------:R-:W-:Y:S01]  /*0d10*/  FFMA R25, R78.reuse, R34, R25 ;  /* 0x000000224e197223 */ /* 0x040fe20000000019 */
[C---:B------:R-:W-:Y:S01]  /*0d20*/  FFMA R24, R78.reuse, R35, R24 ;  /* 0x000000234e187223 */ /* 0x040fe20000000018 */
[C---:B------:R-:W-:Y:S01]  /*0d30*/  FFMA R23, R78.reuse, R36, R23 ;  /* 0x000000244e177223 */ /* 0x040fe20000000017 */
[C---:B------:R-:W-:Y:S01]  /*0d40*/  FFMA R22, R78.reuse, R37, R22 ;  /* 0x000000254e167223 */ /* 0x040fe20000000016 */
[C---:B------:R-:W-:Y:S01]  /*0d50*/  FFMA R21, R78.reuse, R38, R21 ;  /* 0x000000264e157223 */ /* 0x040fe20000000015 */
[----:B------:R-:W-:Y:S01]  /*0d60*/  FFMA R20, R78, R39, R20 ;  /* 0x000000274e147223 */ /* 0x000fe20000000014 */
[----:B-1----:R-:W-:Y:S01]  /*0d70*/  IADD3 R64, PT, PT, R64, 0x4, RZ ;  /* 0x0000000440407810 */ /* 0x002fe20007ffe0ff */
[C---:B0-----:R-:W-:Y:S01]  /*0d80*/  FFMA R19, R66.reuse, R32, R19 ;  /* 0x0000002042137223 */ /* 0x041fe20000000013 */
[C---:B------:R-:W-:Y:S01]  /*0d90*/  FFMA R18, R66.reuse, R33, R18 ;  /* 0x0000002142127223 */ /* 0x040fe20000000012 */
[C---:B------:R-:W-:Y:S01]  /*0da0*/  FFMA R15, R66.reuse, R34, R15 ;  /* 0x00000022420f7223 */ /* 0x040fe2000000000f */
[C---:B------:R-:W-:Y:S01]  /*0db0*/  FFMA R14, R66.reuse, R35, R14 ;  /* 0x00000023420e7223 */ /* 0x040fe2000000000e */
[C---:B------:R-:W-:Y:S01]  /*0dc0*/  FFMA R13, R66.reuse, R36, R13 ;  /* 0x00000024420d7223 */ /* 0x040fe2000000000d */
        /* <DEDUP_REMOVED lines=11> */
[----:B------:R-:W-:Y:S06]  /*0e80*/  BRA.U UP0, `(.L_x_2) ;  /* 0xfffffff900c87547 */ /* 0x000fec000b83ffff */
[----:B------:R-:W-:Y:S01]  /*0e90*/  BAR.SYNC.DEFER_BLOCKING 0x0 ;  /* 0x0000000000007b1d */ /* 0x000fe20000010000 */
[----:B------:R-:W-:Y:S01]  /*0ea0*/  IADD3 R62, P0, PT, R62, 0x20, RZ ;  /* 0x000000203e3e7810 */ /* 0x000fe20007f1e0ff */
[----:B------:R-:W-:-:S04]  /*0eb0*/  IMAD.WIDE R60, R101, 0x4, R60 ;  /* 0x00000004653c7825 */ /* 0x000fc800078e023c */
[----:B------:R-:W-:Y:S01]  /*0ec0*/  IMAD.X R63, RZ, RZ, R63, P0 ;  /* 0x000000ffff3f7224 */ /* 0x000fe200000e063f */
[----:B------:R-:W-:Y:S07]  /*0ed0*/  @!P1 BRA `(.L_x_3) ;  /* 0xfffffff400d09947 */ /* 0x000fee000383ffff */
.L_x_1:
[----:B------:R-:W1:Y:S01]  /*0ee0*/  LDCU.64 UR4, c[0x0][0x390] ;  /* 0x00007200ff0477ac */ /* 0x000e620008000a00 */
[----:B------:R-:W-:Y:S02]  /*0ef0*/  SHF.L.U32 R2, R2, 0x3, RZ ;  /* 0x0000000302027819 */ /* 0x000fe400000006ff */
[----:B------:R-:W-:-:S03]  /*0f00*/  SHF.R.S32.HI R39, RZ, 0x1f, R98 ;  /* 0x0000001fff277819 */ /* 0x000fc60000011462 */
[----:B------:R-:W-:-:S05]  /*0f10*/  IMAD R2, R17, R95, R2 ;  /* 0x0000005f11027224 */ /* 0x000fca00078e0202 */
[----:B------:R-:W-:Y:S02]  /*0f20*/  IADD3 R16, P0, PT, R98, R2, RZ ;  /* 0x0000000262107210 */ /* 0x000fe40007f1e0ff */
[C---:B------:R-:W-:Y:S02]  /*0f30*/  IADD3 R17, PT, PT, R2.reuse, R95, RZ ;  /* 0x0000005f02117210 */ /* 0x040fe40007ffe0ff */
[----:B------:R-:W-:Y:S02]  /*0f40*/  LEA.HI.X.SX32 R33, R2, R39, 0x1, P0 ;  /* 0x0000002702217211 */ /* 0x000fe400000f0eff */
[----:B------:R-:W-:Y:S01]  /*0f50*/  IADD3 R34, P1, PT, R98, R17, RZ ;  /* 0x0000001162227210 */ /* 0x000fe20007f3e0ff */
[C---:B------:R-:W-:Y:S01]  /*0f60*/  IMAD.IADD R2, R17.reuse, 0x1, R95 ;  /* 0x0000000111027824 */ /* 0x040fe200078e025f */
[----:B-1----:R-:W-:Y:S02]  /*0f70*/  LEA R32, P0, R16, UR4, 0x2 ;  /* 0x0000000410207c11 */ /* 0x002fe4000f8010ff */
[----:B------:R-:W-:-:S02]  /*0f80*/  LEA.HI.X.SX32 R35, R17, R39, 0x1, P1 ;  /* 0x0000002711237211 */ /* 0x000fc400008f0eff */
[----:B------:R-:W-:Y:S02]  /*0f90*/  LEA.HI.X R33, R16, UR5, R33, 0x2, P0 ;  /* 0x0000000510217c11 */ /* 0x000fe400080f1421 */
[----:B------:R-:W-:-:S03]  /*0fa0*/  LEA R16, P0, R34, UR4, 0x2 ;  /* 0x0000000422107c11 */ /* 0x000fc6000f8010ff */
[----:B------:R-:W-:Y:S01]  /*0fb0*/  STG.E desc[UR36][R32.64], R99 ;  /* 0x0000006320007986 */ /* 0x000fe2000c101924 */
[----:B------:R-:W-:Y:S02]  /*0fc0*/  LEA.HI.X R17, R34, UR5, R35, 0x2, P0 ;  /* 0x0000000522117c11 */ /* 0x000fe400080f1423 */
[----:B------:R-:W-:Y:S01]  /*0fd0*/  IADD3 R35, P0, PT, R98, R2, RZ ;  /* 0x0000000262237210 */ /* 0x000fe20007f1e0ff */
[----:B------:R-:W-:Y:S03]  /*0fe0*/  STG.E desc[UR36][R32.64+0x4], R96 ;  /* 0x0000046020007986 */ /* 0x000fe6000c101924 */
[C---:B------:R-:W-:Y:S01]  /*0ff0*/  LEA.HI.X.SX32 R36, R2.reuse, R39, 0x1, P0 ;  /* 0x0000002702247211 */ /* 0x040fe200000f0eff */
[----:B------:R-:W-:Y:S01]  /*1000*/  STG.E desc[UR36][R32.64+0x8], R97 ;  /* 0x0000086120007986 */ /* 0x000fe2000c101924 */
[C---:B------:R-:W-:Y:S02]  /*1010*/  LEA R34, P0, R35.reuse, UR4, 0x2 ;  /* 0x0000000423227c11 */ /* 0x040fe4000f8010ff */
[----:B------:R-:W-:Y:S01]  /*1020*/  IADD3 R2, PT, PT, R2, R95, RZ ;  /* 0x0000005f02027210 */ /* 0x000fe20007ffe0ff */
[----:B------:R-:W-:Y:S01]  /*1030*/  STG.E desc[UR36][R32.64+0xc], R94 ;  /* 0x00000c5e20007986 */ /* 0x000fe2000c101924 */
[----:B------:R-:W-:-:S02]  /*1040*/  LEA.HI.X R35, R35, UR5, R36, 0x2, P0 ;  /* 0x0000000523237c11 */ /* 0x000fc400080f1424 */
[----:B------:R-:W-:Y:S01]  /*1050*/  IADD3 R37, P0, PT, R98, R2, RZ ;  /* 0x0000000262257210 */ /* 0x000fe20007f1e0ff */
[----:B------:R-:W-:Y:S03]  /*1060*/  STG.E desc[UR36][R32.64+0x10], R93 ;  /* 0x0000105d20007986 */ /* 0x000fe6000c101924 */
[C---:B------:R-:W-:Y:S01]  /*1070*/  LEA.HI.X.SX32 R38, R2.reuse, R39, 0x1, P0 ;  /* 0x0000002702267211 */ /* 0x040fe200000f0eff */
[----:B------:R-:W-:Y:S01]  /*1080*/  STG.E desc[UR36][R32.64+0x14], R92 ;  /* 0x0000145c20007986 */ /* 0x000fe2000c101924 */
[C---:B------:R-:W-:Y:S02]  /*1090*/  LEA R36, P0, R37.reuse, UR4, 0x2 ;  /* 0x0000000425247c11 */ /* 0x040fe4000f8010ff */
[----:B------:R-:W-:Y:S01]  /*10a0*/  IADD3 R2, PT, PT, R2, R95, RZ ;  /* 0x0000005f02027210 */ /* 0x000fe20007ffe0ff */
[----:B------:R-:W-:Y:S01]  /*10b0*/  STG.E desc[UR36][R32.64+0x18], R91 ;  /* 0x0000185b20007986 */ /* 0x000fe2000c101924 */
[----:B------:R-:W-:-:S03]  /*10c0*/  LEA.HI.X R37, R37, UR5, R38, 0x2, P0 ;  /* 0x0000000525257c11 */ /* 0x000fc600080f1426 */
[----:B------:R1:W-:Y:S04]  /*10d0*/  STG.E desc[UR36][R32.64+0x1c], R90 ;  /* 0x00001c5a20007986 */ /* 0x0003e8000c101924 */
[----:B------:R-:W-:Y:S04]  /*10e0*/  STG.E desc[UR36][R16.64], R89 ;  /* 0x0000005910007986 */ /* 0x000fe8000c101924 */
[----:B------:R-:W-:Y:S01]  /*10f0*/  STG.E desc[UR36][R16.64+0x4], R88 ;  /* 0x0000045810007986 */ /* 0x000fe2000c101924 */
[----:B-1----:R-:W-:-:S03]  /*1100*/  IADD3 R33, P0, PT, R98, R2, RZ ;  /* 0x0000000262217210 */ /* 0x002fc60007f1e0ff */
[----:B------:R-:W-:Y:S01]  /*1110*/  STG.E desc[UR36][R16.64+0x8], R87 ;  /* 0x0000085710007986 */ /* 0x000fe2000c101924 */
[C---:B------:R-:W-:Y:S01]  /*1120*/  LEA.HI.X.SX32 R38, R2.reuse, R39, 0x1, P0 ;  /* 0x0000002702267211 */ /* 0x040fe200000f0eff */
[----:B------:R-:W-:Y:S01]  /*1130*/  IMAD.IADD R2, R2, 0x1, R95 ;  /* 0x0000000102027824 */ /* 0x000fe200078e025f */
[C---:B------:R-:W-:Y:S01]  /*1140*/  LEA R32, P0, R33.reuse, UR4, 0x2 ;  /* 0x0000000421207c11 */ /* 0x040fe2000f8010ff */
[----:B------:R-:W-:Y:S03]  /*1150*/  STG.E desc[UR36][R16.64+0xc], R86 ;  /* 0x00000c5610007986 */ /* 0x000fe6000c101924 */
[----:B------:R-:W-:Y:S01]  /*1160*/  LEA.HI.X R33, R33, UR5, R38, 0x2, P0 ;  /* 0x0000000521217c11 */ /* 0x000fe200080f1426 */
[----:B------:R-:W-:Y:S04]  /*1170*/  STG.E desc[UR36][R16.64+0x10], R85 ;  /* 0x0000105510007986 */ /* 0x000fe8000c101924 */
[----:B------:R-:W-:Y:S04]  /*1180*/  STG.E desc[UR36][R16.64+0x14], R84 ;  /* 0x0000145410007986 */ /* 0x000fe8000c101924 */
[----:B------:R-:W-:Y:S04]  /*1190*/  STG.E desc[UR36][R16.64+0x18], R77 ;  /* 0x0000184d10007986 */ /* 0x000fe8000c101924 */
[----:B------:R1:W-:Y:S04]  /*11a0*/  STG.E desc[UR36][R16.64+0x1c], R76 ;  /* 0x00001c4c10007986 */ /* 0x0003e8000c101924 */
[----:B------:R-:W-:Y:S04]  /*11b0*/  STG.E desc[UR36][R34.64], R59 ;  /* 0x0000003b22007986 */ /* 0x000fe8000c101924 */
[----:B------:R-:W-:Y:S01]  /*11c0*/  STG.E desc[UR36][R34.64+0x4], R58 ;  /* 0x0000043a22007986 */ /* 0x000fe2000c101924 */
[----:B-1----:R-:W-:-:S03]  /*11d0*/  IADD3 R17, P0, PT, R98, R2, RZ ;  /* 0x0000000262117210 */ /* 0x002fc60007f1e0ff */
[----:B------:R-:W-:Y:S01]  /*11e0*/  STG.E desc[UR36][R34.64+0x8], R57 ;  /* 0x0000083922007986 */ /* 0x000fe2000c101924 */
[----:B------:R-:W-:-:S03]  /*11f0*/  LEA.HI.X.SX32 R38, R2, R39, 0x1, P0 ;  /* 0x0000002702267211 */ /* 0x000fc600000f0eff */
[----:B------:R-:W-:Y:S01]  /*1200*/  STG.E desc[UR36][R34.64+0xc], R56 ;  /* 0x00000c3822007986 */ /* 0x000fe2000c101924 */
[C---:B------:R-:W-:Y:S02]  /*1210*/  LEA R16, P0, R17.reuse, UR4, 0x2 ;  /* 0x0000000411107c11 */ /* 0x040fe4000f8010ff */
[-C--:B------:R-:W-:Y:S01]  /*1220*/  IADD3 R2, PT, PT, R2, R95.reuse, RZ ;  /* 0x0000005f02027210 */ /* 0x080fe20007ffe0ff */
[----:B------:R-:W-:Y:S01]  /*1230*/  STG.E desc[UR36][R34.64+0x10], R55 ;  /* 0x0000103722007986 */ /* 0x000fe2000c101924 */
[----:B------:R-:W-:Y:S02]  /*1240*/  LEA.HI.X R17, R17, UR5, R38, 0x2, P0 ;  /* 0x0000000511117c11 */ /* 0x000fe400080f1426 */
[----:B------:R-:W-:Y:S01]  /*1250*/  IADD3 R95, PT, PT, R2, R95, RZ ;  /* 0x0000005f025f7210 */ /* 0x000fe20007ffe0ff */
[----:B------:R-:W-:Y:S04]  /*1260*/  STG.E desc[UR36][R34.64+0x14], R54 ;  /* 0x0000143622007986 */ /* 0x000fe8000c101924 */
[----:B------:R-:W-:Y:S04]  /*1270*/  STG.E desc[UR36][R34.64+0x18], R53 ;  /* 0x0000183522007986 */ /* 0x000fe8000c101924 */
[----:B------:R1:W-:Y:S04]  /*1280*/  STG.E desc[UR36][R34.64+0x1c], R52 ;  /* 0x00001c3422007986 */ /* 0x0003e8000c101924 */
[----:B------:R-:W-:Y:S04]  /*1290*/  STG.E desc[UR36][R36.64], R51 ;  /* 0x0000003324007986 */ /* 0x000fe8000c101924 */
[----:B------:R-:W-:Y:S01]  /*12a0*/  STG.E desc[UR36][R36.64+0x4], R50 ;  /* 0x0000043224007986 */ /* 0x000fe2000c101924 */
[----:B-1----:R-:W-:-:S03]  /*12b0*/  IADD3 R35, P0, PT, R98, R2, RZ ;  /* 0x0000000262237210 */ /* 0x002fc60007f1e0ff */
[----:B------:R-:W-:Y:S01]  /*12c0*/  STG.E desc[UR36][R36.64+0x8], R49 ;  /* 0x0000083124007986 */ /* 0x000fe2000c101924 */
[----:B------:R-:W-:Y:S02]  /*12d0*/  IADD3 R98, P1, PT, R98, R95, RZ ;  /* 0x0000005f62627210 */ /* 0x000fe40007f3e0ff */
[-C--:B------:R-:W-:Y:S01]  /*12e0*/  LEA.HI.X.SX32 R2, R2, R39.reuse, 0x1, P0 ;  /* 0x0000002702027211 */ /* 0x080fe200000f0eff */
[----:B------:R-:W-:Y:S01]  /*12f0*/  STG.E desc[UR36][R36.64+0xc], R48 ;  /* 0x00000c3024007986 */ /* 0x000fe2000c101924 */
[----:B------:R-:W-:Y:S02]  /*1300*/  LEA R34, P0, R35, UR4, 0x2 ;  /* 0x0000000423227c11 */ /* 0x000fe4000f8010ff */
[----:B------:R-:W-:Y:S01]  /*1310*/  LEA.HI.X.SX32 R39, R95, R39, 0x1, P1 ;  /* 0x000000275f277211 */ /* 0x000fe200008f0eff */
[----:B------:R-:W-:Y:S01]  /*1320*/  STG.E desc[UR36][R36.64+0x10], R47 ;  /* 0x0000102f24007986 */ /* 0x000fe2000c101924 */
[----:B------:R-:W-:-:S03]  /*1330*/  LEA.HI.X R35, R35, UR5, R2, 0x2, P0 ;  /* 0x0000000523237c11 */ /* 0x000fc600080f1402 */
[----:B------:R-:W-:Y:S04]  /*1340*/  STG.E desc[UR36][R36.64+0x14], R46 ;  /* 0x0000142e24007986 */ /* 0x000fe8000c101924 */
[----:B------:R-:W-:Y:S04]  /*1350*/  STG.E desc[UR36][R36.64+0x18], R45 ;  /* 0x0000182d24007986 */ /* 0x000fe8000c101924 */
[----:B------:R-:W-:Y:S04]  /*1360*/  STG.E desc[UR36][R36.64+0x1c], R44 ;  /* 0x00001c2c24007986 */ /* 0x000fe8000c101924 */
[----:B------:R1:W-:Y:S04]  /*1370*/  STG.E desc[UR36][R32.64+0x14], R30 ;  /* 0x0000141e20007986 */ /* 0x0003e8000c101924 */
[----:B------:R2:W-:Y:S04]  /*1380*/  STG.E desc[UR36][R32.64+0x10], R31 ;  /* 0x0000101f20007986 */ /* 0x0005e8000c101924 */
[----:B------:R-:W-:Y:S01]  /*1390*/  STG.E desc[UR36][R32.64], R43 ;  /* 0x0000002b20007986 */ /* 0x000fe2000c101924 */
[----:B-1----:R-:W-:-:S03]  /*13a0*/  LEA R30, P0, R98, UR4, 0x2 ;  /* 0x00000004621e7c11 */ /* 0x002fc6000f8010ff */
[----:B------:R-:W-:Y:S01]  /*13b0*/  STG.E desc[UR36][R32.64+0x4], R42 ;  /* 0x0000042a20007986 */ /* 0x000fe2000c101924 */
[----:B--2---:R-:W-:-:S03]  /*13c0*/  LEA.HI.X R31, R98, UR5, R39, 0x2, P0 ;  /* 0x00000005621f7c11 */ /* 0x004fc600080f1427 */
[----:B------:R-:W-:Y:S04]  /*13d0*/  STG.E desc[UR36][R32.64+0x8], R41 ;  /* 0x0000082920007986 */ /* 0x000fe8000c101924 */
        /* <DEDUP_REMOVED lines=26> */
[----:B------:R-:W-:Y:S01]  /*1580*/  STG.E desc[UR36][R30.64+0x1c], R0 ;  /* 0x00001c001e007986 */ /* 0x000fe2000c101924 */
[----:B------:R-:W-:Y:S05]  /*1590*/  EXIT ;  /* 0x000000000000794d */ /* 0x000fea0003800000 */
.L_x_4:
[----:B------:R-:W-:-:S00]  /*15a0*/  BRA `(.L_x_4) ;  /* 0xfffffffc00fc7947 */ /* 0x000fc0000383ffff */
[----:B------:R-:W-:-:S00]  /*15b0*/  NOP ;  /* 0x0000000000007918 */ /* 0x000fc00000000000 */
        /* <DEDUP_REMOVED lines=12> */
.L_x_5:


//--------------------- .nv.global.init           --------------------------
	.section	.nv.global.init,"aw",@progbits
.nv.global.init:
	.type		$str$1,@object
	.size		$str$1,($str - $str$1)
$str$1:
        /*0000*/ 	.byte	0x2f, 0x74, 0x6d, 0x70, 0x2f, 0x73, 0x61, 0x73, 0x73, 0x5f, 0x63, 0x75, 0x5f, 0x74, 0x72, 0x62
        /*0010*/ 	.byte	0x79, 0x74, 0x6b, 0x6b, 0x5f, 0x2f, 0x6b, 0x2e, 0x63, 0x75, 0x00
	.type		$str,@object
	.size		$str,(__unnamed_1 - $str)
$str:
        /*001b*/ 	.byte	0x6e, 0x75, 0x6d, 0x5f, 0x70, 0x65, 0x72, 0x5f, 0x62, 0x6c, 0x6f, 0x63, 0x6b, 0x20, 0x3d, 0x3d
        /*002b*/ 	.byte	0x20, 0x62, 0x6c, 0x6f, 0x63, 0x6b, 0x44, 0x69, 0x6d, 0x2e, 0x78, 0x00
	.type		__unnamed_1,@object
	.size		__unnamed_1,(.L_0 - __unnamed_1)
__unnamed_1:
        /*0037*/ 	.byte	0x76, 0x6f, 0x69, 0x64, 0x20, 0x73, 0x67, 0x65, 0x6d, 0x6d, 0x5f, 0x62, 0x6c, 0x6f, 0x63, 0x6b
        /*0047*/ 	.byte	0x74, 0x69, 0x6c, 0x69, 0x6e, 0x67, 0x5f, 0x32, 0x64, 0x5f, 0x6b, 0x65, 0x72, 0x6e, 0x65, 0x6c
        /*0057*/ 	.byte	0x28, 0x66, 0x6c, 0x6f, 0x61, 0x74, 0x20, 0x2a, 0x2c, 0x20, 0x66, 0x6c, 0x6f, 0x61, 0x74, 0x20
        /*0067*/ 	.byte	0x2a, 0x2c, 0x20, 0x66, 0x6c, 0x6f, 0x61, 0x74, 0x20, 0x2a, 0x2c, 0x20, 0x69, 0x6e, 0x74, 0x2c
        /*0077*/ 	.byte	0x20, 0x69, 0x6e, 0x74, 0x2c, 0x20, 0x69, 0x6e, 0x74, 0x29, 0x20, 0x5b, 0x77, 0x69, 0x74, 0x68
        /*0087*/ 	.byte	0x20, 0x69, 0x6e, 0x74, 0x20, 0x42, 0x4d, 0x20, 0x3d, 0x20, 0x36, 0x34, 0x3b, 0x20, 0x69, 0x6e
        /*0097*/ 	.byte	0x74, 0x20, 0x42, 0x4e, 0x20, 0x3d, 0x20, 0x36, 0x34, 0x3b, 0x20, 0x69, 0x6e, 0x74, 0x20, 0x42
        /*00a7*/ 	.byte	0x4b, 0x20, 0x3d, 0x20, 0x38, 0x3b, 0x20, 0x69, 0x6e, 0x74, 0x20, 0x54, 0x4d, 0x20, 0x3d, 0x20
        /*00b7*/ 	.byte	0x38, 0x3b, 0x20, 0x69, 0x6e, 0x74, 0x20, 0x54, 0x4e, 0x20, 0x3d, 0x20, 0x38, 0x5d, 0x00
.L_0:


//--------------------- .nv.shared._Z27sgemm_blocktiling_2d_kernelILi64ELi64ELi8ELi8ELi8EEvPfS0_S0_iii --------------------------
	.section	.nv.shared._Z27sgemm_blocktiling_2d_kernelILi64ELi64ELi8ELi8ELi8EEvPfS0_S0_iii,"aw",@nobits
	.sectionflags	@""
	.align	4
.nv.shared._Z27sgemm_blocktiling_2d_kernelILi64ELi64ELi8ELi8ELi8EEvPfS0_S0_iii:
	.zero		5120


//--------------------- .nv.shared.reserved.0     --------------------------
	.section	.nv.shared.reserved.0,"aw",@nobits
	.weak		__nv_reservedSMEM_offset_0_alias
	.size		__nv_reservedSMEM_offset_0_alias, 0, 64
	.other		__nv_reservedSMEM_offset_0_alias,@"STO_CUDA_RESERVED_SHARED STV_DEFAULT"
__nv_reservedSMEM_offset_0_alias:
	.zero		0
	.zero		64


//--------------------- .nv.constant0._Z27sgemm_blocktiling_2d_kernelILi64ELi64ELi8ELi8ELi8EEvPfS0_S0_iii --------------------------
	.section	.nv.constant0._Z27sgemm_blocktiling_2d_kernelILi64ELi64ELi8ELi8ELi8EEvPfS0_S0_iii,"a",@progbits
	.sectionflags	@""
	.align	4
.nv.constant0._Z27sgemm_blocktiling_2d_kernelILi64ELi64ELi8ELi8ELi8EEvPfS0_S0_iii:
	.zero		932


//--------------------- SYMBOLS --------------------------

	.type		.nv.reservedSmem.offset0,@object
	.size		.nv.reservedSmem.offset0,0x4
	.type		.nv.reservedSmem.cap,@object
	.size		.nv.reservedSmem.cap,0x4
	.type		__assertfail,@function
